	.target	sm_100a

	.elftype	@"ET_EXEC"


//--------------------- .note.nv.tkinfo           --------------------------
	.section	.note.nv.tkinfo,"",@"SHT_NOTE"
	.sectionflags	@"SHF_NOTE_NV_TKINFO"
	.tkinfo
        /*0018*/ 	.word	0x00000002
        /*0030*/ 	.string	""
        /*0030*/ 	.string	"ptxas"
        /*0030*/ 	.string	"Cuda compilation tools, release 13.0, V13.0.88"
        /*0030*/ 	.string	"Build cuda_13.0.r13.0/compiler.36424714_0"
        /*0030*/ 	.string	"-arch sm_100a -m 64 "



//--------------------- .note.nv.cuinfo           --------------------------
	.section	.note.nv.cuinfo,"",@"SHT_NOTE"
	.sectionflags	@"SHF_NOTE_NV_CUINFO"
        /*0018*/ 	.short	0x0002
        /*001a*/ 	.short	0x0064
        /*001c*/ 	.short	0x0082
	.zero		2


//--------------------- .nv.info                  --------------------------
	.section	.nv.info,"",@"SHT_CUDA_INFO"
	.align	4


	//----- nvinfo : EIATTR_REGCOUNT
	.align		4
        /*0000*/ 	.byte	0x04, 0x2f
        /*0002*/ 	.short	(.L_12 - .L_11)
	.align		4
.L_11:
        /*0004*/ 	.word	index@(_ZN7cutlass13device_kernelIN5flash19enable_sm80_to_sm89INS1_16FlashAttnFwdSm80INS1_25CollectiveMainloopFwdSm80ILi4ELi1ELb0EN4cute5tupleIJNS5_1CILi128EEENS7_ILi64EEES8_EEELi128ENS_10bfloat16_tEfNS_4arch4Sm80ELb1ELb0ELb1ELb1ELb1ELb1ELb1ELb0EEENS1_21CollectiveEpilogueFwdINS6_IJS8_S8_S9_EEENS6_IJNS7_ILi1EEESH_SH_EEESB_SD_Li128ELb1ELb1ELb0ELb0EEENS1_19SingleTileSchedulerILb1ELb0ELb1ELi128EEEEEEEEEvNT_6ParamsE)
        /*0008*/ 	.word	0x00000004


	//----- nvinfo : EIATTR_FRAME_SIZE
	.align		4
.L_12:
        /*000c*/ 	.byte	0x04, 0x11
        /*000e*/ 	.short	(.L_14 - .L_13)
	.align		4
.L_13:
        /*0010*/ 	.word	index@(_ZN7cutlass13device_kernelIN5flash19enable_sm80_to_sm89INS1_16FlashAttnFwdSm80INS1_25CollectiveMainloopFwdSm80ILi4ELi1ELb0EN4cute5tupleIJNS5_1CILi128EEENS7_ILi64EEES8_EEELi128ENS_10bfloat16_tEfNS_4arch4Sm80ELb1ELb0ELb1ELb1ELb1ELb1ELb1ELb0EEENS1_21CollectiveEpilogueFwdINS6_IJS8_S8_S9_EEENS6_IJNS7_ILi1EEESH_SH_EEESB_SD_Li128ELb1ELb1ELb0ELb0EEENS1_19SingleTileSchedulerILb1ELb0ELb1ELi128EEEEEEEEEvNT_6ParamsE)
        /*0014*/ 	.word	0x00000000


	//----- nvinfo : EIATTR_REGCOUNT
	.align		4
.L_14:
        /*0018*/ 	.byte	0x04, 0x2f
        /*001a*/ 	.short	(.L_16 - .L_15)
	.align		4
.L_15:
        /*001c*/ 	.word	index@(_ZN7cutlass13device_kernelIN5flash19enable_sm80_to_sm89INS1_16FlashAttnFwdSm80INS1_25CollectiveMainloopFwdSm80ILi4ELi1ELb0EN4cute5tupleIJNS5_1CILi128EEENS7_ILi64EEES8_EEELi128ENS_10bfloat16_tEfNS_4arch4Sm80ELb1ELb0ELb1ELb1ELb1ELb0ELb1ELb0EEENS1_21CollectiveEpilogueFwdINS6_IJS8_S8_S9_EEENS6_IJNS7_ILi1EEESH_SH_EEESB_SD_Li128ELb1ELb1ELb0ELb0EEENS1_19SingleTileSchedulerILb1ELb0ELb1ELi128EEEEEEEEEvNT_6ParamsE)
        /*0020*/ 	.word	0x00000004


	//----- nvinfo : EIATTR_FRAME_SIZE
	.align		4
.L_16:
        /*0024*/ 	.byte	0x04, 0x11
        /*0026*/ 	.short	(.L_18 - .L_17)
	.align		4
.L_17:
        /*0028*/ 	.word	index@(_ZN7cutlass13device_kernelIN5flash19enable_sm80_to_sm89INS1_16FlashAttnFwdSm80INS1_25CollectiveMainloopFwdSm80ILi4ELi1ELb0EN4cute5tupleIJNS5_1CILi128EEENS7_ILi64EEES8_EEELi128ENS_10bfloat16_tEfNS_4arch4Sm80ELb1ELb0ELb1ELb1ELb1ELb0ELb1ELb0EEENS1_21CollectiveEpilogueFwdINS6_IJS8_S8_S9_EEENS6_IJNS7_ILi1EEESH_SH_EEESB_SD_Li128ELb1ELb1ELb0ELb0EEENS1_19SingleTileSchedulerILb1ELb0ELb1ELi128EEEEEEEEEvNT_6ParamsE)
        /*002c*/ 	.word	0x00000000


	//----- nvinfo : EIATTR_REGCOUNT
	.align		4
.L_18:
        /*0030*/ 	.byte	0x04, 0x2f
        /*0032*/ 	.short	(.L_20 - .L_19)
	.align		4
.L_19:
        /*0034*/ 	.word	index@(_ZN7cutlass13device_kernelIN5flash19enable_sm80_to_sm89INS1_16FlashAttnFwdSm80INS1_25CollectiveMainloopFwdSm80ILi4ELi1ELb0EN4cute5tupleIJNS5_1CILi128EEENS7_ILi64EEES8_EEELi128ENS_10bfloat16_tEfNS_4arch4Sm80ELb1ELb0ELb1ELb0ELb1ELb0ELb1ELb0EEENS1_21CollectiveEpilogueFwdINS6_IJS8_S8_S9_EEENS6_IJNS7_ILi1EEESH_SH_EEESB_SD_Li128ELb0ELb1ELb0ELb0EEENS1_30DynamicPersistentTileSchedulerILi128ELi128ELb0ELb1ELb0EEEEEEEEEvNT_6ParamsE)
        /*0038*/ 	.word	0x00000004


	//----- nvinfo : EIATTR_FRAME_SIZE
	.align		4
.L_20:
        /*003c*/ 	.byte	0x04, 0x11
        /*003e*/ 	.short	(.L_22 - .L_21)
	.align		4
.L_21:
        /*0040*/ 	.word	index@(_ZN7cutlass13device_kernelIN5flash19enable_sm80_to_sm89INS1_16FlashAttnFwdSm80INS1_25CollectiveMainloopFwdSm80ILi4ELi1ELb0EN4cute5tupleIJNS5_1CILi128EEENS7_ILi64EEES8_EEELi128ENS_10bfloat16_tEfNS_4arch4Sm80ELb1ELb0ELb1ELb0ELb1ELb0ELb1ELb0EEENS1_21CollectiveEpilogueFwdINS6_IJS8_S8_S9_EEENS6_IJNS7_ILi1EEESH_SH_EEESB_SD_Li128ELb0ELb1ELb0ELb0EEENS1_30DynamicPersistentTileSchedulerILi128ELi128ELb0ELb1ELb0EEEEEEEEEvNT_6ParamsE)
        /*0044*/ 	.word	0x00000000


	//----- nvinfo : EIATTR_REGCOUNT
	.align		4
.L_22:
        /*0048*/ 	.byte	0x04, 0x2f
        /*004a*/ 	.short	(.L_24 - .L_23)
	.align		4
.L_23:
        /*004c*/ 	.word	index@(_ZN7cutlass13device_kernelIN5flash19enable_sm80_to_sm89INS1_16FlashAttnFwdSm80INS1_25CollectiveMainloopFwdSm80ILi4ELi1ELb0EN4cute5tupleIJNS5_1CILi128EEENS7_ILi48EEES8_EEELi128ENS_10bfloat16_tEfNS_4arch4Sm80ELb0ELb1ELb1ELb1ELb1ELb1ELb1ELb0EEENS1_21CollectiveEpilogueFwdINS6_IJS8_S8_S9_EEENS6_IJNS7_ILi1EEESH_SH_EEESB_SD_Li128ELb1ELb1ELb0ELb0EEENS1_19SingleTileSchedulerILb1ELb0ELb1ELi128EEEEEEEEEvNT_6ParamsE)
        /*0050*/ 	.word	0x00000004


	//----- nvinfo : EIATTR_FRAME_SIZE
	.align		4
.L_24:
        /*0054*/ 	.byte	0x04, 0x11
        /*0056*/ 	.short	(.L_26 - .L_25)
	.align		4
.L_25:
        /*0058*/ 	.word	index@(_ZN7cutlass13device_kernelIN5flash19enable_sm80_to_sm89INS1_16FlashAttnFwdSm80INS1_25CollectiveMainloopFwdSm80ILi4ELi1ELb0EN4cute5tupleIJNS5_1CILi128EEENS7_ILi48EEES8_EEELi128ENS_10bfloat16_tEfNS_4arch4Sm80ELb0ELb1ELb1ELb1ELb1ELb1ELb1ELb0EEENS1_21CollectiveEpilogueFwdINS6_IJS8_S8_S9_EEENS6_IJNS7_ILi1EEESH_SH_EEESB_SD_Li128ELb1ELb1ELb0ELb0EEENS1_19SingleTileSchedulerILb1ELb0ELb1ELi128EEEEEEEEEvNT_6ParamsE)
        /*005c*/ 	.word	0x00000000


	//----- nvinfo : EIATTR_REGCOUNT
	.align		4
.L_26:
        /*0060*/ 	.byte	0x04, 0x2f
        /*0062*/ 	.short	(.L_28 - .L_27)
	.align		4
.L_27:
        /*0064*/ 	.word	index@(_ZN7cutlass13device_kernelIN5flash19enable_sm80_to_sm89INS1_16FlashAttnFwdSm80INS1_25CollectiveMainloopFwdSm80ILi4ELi1ELb0EN4cute5tupleIJNS5_1CILi128EEENS7_ILi48EEES8_EEELi128ENS_10bfloat16_tEfNS_4arch4Sm80ELb0ELb1ELb1ELb1ELb1ELb0ELb1ELb0EEENS1_21CollectiveEpilogueFwdINS6_IJS8_S8_S9_EEENS6_IJNS7_ILi1EEESH_SH_EEESB_SD_Li128ELb1ELb1ELb0ELb0EEENS1_19SingleTileSchedulerILb1ELb0ELb1ELi128EEEEEEEEEvNT_6ParamsE)
        /*0068*/ 	.word	0x00000004


	//----- nvinfo : EIATTR_FRAME_SIZE
	.align		4
.L_28:
        /*006c*/ 	.byte	0x04, 0x11
        /*006e*/ 	.short	(.L_30 - .L_29)
	.align		4
.L_29:
        /*0070*/ 	.word	index@(_ZN7cutlass13device_kernelIN5flash19enable_sm80_to_sm89INS1_16FlashAttnFwdSm80INS1_25CollectiveMainloopFwdSm80ILi4ELi1ELb0EN4cute5tupleIJNS5_1CILi128EEENS7_ILi48EEES8_EEELi128ENS_10bfloat16_tEfNS_4arch4Sm80ELb0ELb1ELb1ELb1ELb1ELb0ELb1ELb0EEENS1_21CollectiveEpilogueFwdINS6_IJS8_S8_S9_EEENS6_IJNS7_ILi1EEESH_SH_EEESB_SD_Li128ELb1ELb1ELb0ELb0EEENS1_19SingleTileSchedulerILb1ELb0ELb1ELi128EEEEEEEEEvNT_6ParamsE)
        /*0074*/ 	.word	0x00000000


	//----- nvinfo : EIATTR_REGCOUNT
	.align		4
.L_30:
        /*0078*/ 	.byte	0x04, 0x2f
        /*007a*/ 	.short	(.L_32 - .L_31)
	.align		4
.L_31:
        /*007c*/ 	.word	index@(_ZN7cutlass13device_kernelIN5flash19enable_sm80_to_sm89INS1_16FlashAttnFwdSm80INS1_25CollectiveMainloopFwdSm80ILi4ELi1ELb0EN4cute5tupleIJNS5_1CILi128EEENS7_ILi48EEES8_EEELi128ENS_10bfloat16_tEfNS_4arch4Sm80ELb0ELb1ELb1ELb0ELb1ELb0ELb1ELb0EEENS1_21CollectiveEpilogueFwdINS6_IJS8_S8_S9_EEENS6_IJNS7_ILi1EEESH_SH_EEESB_SD_Li128ELb0ELb1ELb0ELb0EEENS1_19SingleTileSchedulerILb0ELb0ELb1ELi128EEEEEEEEEvNT_6ParamsE)
        /*0080*/ 	.word	0x00000004


	//----- nvinfo : EIATTR_FRAME_SIZE
	.align		4
.L_32:
        /*0084*/ 	.byte	0x04, 0x11
        /*0086*/ 	.short	(.L_34 - .L_33)
	.align		4
.L_33:
        /*0088*/ 	.word	index@(_ZN7cutlass13device_kernelIN5flash19enable_sm80_to_sm89INS1_16FlashAttnFwdSm80INS1_25CollectiveMainloopFwdSm80ILi4ELi1ELb0EN4cute5tupleIJNS5_1CILi128EEENS7_ILi48EEES8_EEELi128ENS_10bfloat16_tEfNS_4arch4Sm80ELb0ELb1ELb1ELb0ELb1ELb0ELb1ELb0EEENS1_21CollectiveEpilogueFwdINS6_IJS8_S8_S9_EEENS6_IJNS7_ILi1EEESH_SH_EEESB_SD_Li128ELb0ELb1ELb0ELb0EEENS1_19SingleTileSchedulerILb0ELb0ELb1ELi128EEEEEEEEEvNT_6ParamsE)
        /*008c*/ 	.word	0x00000000


	//----- nvinfo : EIATTR_REGCOUNT
	.align		4
.L_34:
        /*0090*/ 	.byte	0x04, 0x2f
        /*0092*/ 	.short	(.L_36 - .L_35)
	.align		4
.L_35:
        /*0094*/ 	.word	index@(_ZN7cutlass13device_kernelIN5flash19enable_sm80_to_sm89INS1_16FlashAttnFwdSm80INS1_25CollectiveMainloopFwdSm80ILi4ELi1ELb0EN4cute5tupleIJNS5_1CILi128EEENS7_ILi64EEES8_EEELi128ENS_10bfloat16_tEfNS_4arch4Sm80ELb0ELb0ELb1ELb1ELb1ELb1ELb1ELb0EEENS1_21CollectiveEpilogueFwdINS6_IJS8_S8_S9_EEENS6_IJNS7_ILi1EEESH_SH_EEESB_SD_Li128ELb1ELb1ELb0ELb0EEENS1_19SingleTileSchedulerILb1ELb0ELb1ELi128EEEEEEEEEvNT_6ParamsE)
        /*0098*/ 	.word	0x00000004


	//----- nvinfo : EIATTR_FRAME_SIZE
	.align		4
.L_36:
        /*009c*/ 	.byte	0x04, 0x11
        /*009e*/ 	.short	(.L_38 - .L_37)
	.align		4
.L_37:
        /*00a0*/ 	.word	index@(_ZN7cutlass13device_kernelIN5flash19enable_sm80_to_sm89INS1_16FlashAttnFwdSm80INS1_25CollectiveMainloopFwdSm80ILi4ELi1ELb0EN4cute5tupleIJNS5_1CILi128EEENS7_ILi64EEES8_EEELi128ENS_10bfloat16_tEfNS_4arch4Sm80ELb0ELb0ELb1ELb1ELb1ELb1ELb1ELb0EEENS1_21CollectiveEpilogueFwdINS6_IJS8_S8_S9_EEENS6_IJNS7_ILi1EEESH_SH_EEESB_SD_Li128ELb1ELb1ELb0ELb0EEENS1_19SingleTileSchedulerILb1ELb0ELb1ELi128EEEEEEEEEvNT_6ParamsE)
        /*00a4*/ 	.word	0x00000000


	//----- nvinfo : EIATTR_REGCOUNT
	.align		4
.L_38:
        /*00a8*/ 	.byte	0x04, 0x2f
        /*00aa*/ 	.short	(.L_40 - .L_39)
	.align		4
.L_39:
        /*00ac*/ 	.word	index@(_ZN7cutlass13device_kernelIN5flash19enable_sm80_to_sm89INS1_16FlashAttnFwdSm80INS1_25CollectiveMainloopFwdSm80ILi4ELi1ELb0EN4cute5tupleIJNS5_1CILi128EEENS7_ILi64EEES8_EEELi128ENS_10bfloat16_tEfNS_4arch4Sm80ELb0ELb0ELb1ELb1ELb1ELb0ELb1ELb0EEENS1_21CollectiveEpilogueFwdINS6_IJS8_S8_S9_EEENS6_IJNS7_ILi1EEESH_SH_EEESB_SD_Li128ELb1ELb1ELb0ELb0EEENS1_19SingleTileSchedulerILb1ELb0ELb1ELi128EEEEEEEEEvNT_6ParamsE)
        /*00b0*/ 	.word	0x00000004


	//----- nvinfo : EIATTR_FRAME_SIZE
	.align		4
.L_40:
        /*00b4*/ 	.byte	0x04, 0x11
        /*00b6*/ 	.short	(.L_42 - .L_41)
	.align		4
.L_41:
        /*00b8*/ 	.word	index@(_ZN7cutlass13device_kernelIN5flash19enable_sm80_to_sm89INS1_16FlashAttnFwdSm80INS1_25CollectiveMainloopFwdSm80ILi4ELi1ELb0EN4cute5tupleIJNS5_1CILi128EEENS7_ILi64EEES8_EEELi128ENS_10bfloat16_tEfNS_4arch4Sm80ELb0ELb0ELb1ELb1ELb1ELb0ELb1ELb0EEENS1_21CollectiveEpilogueFwdINS6_IJS8_S8_S9_EEENS6_IJNS7_ILi1EEESH_SH_EEESB_SD_Li128ELb1ELb1ELb0ELb0EEENS1_19SingleTileSchedulerILb1ELb0ELb1ELi128EEEEEEEEEvNT_6ParamsE)
        /*00bc*/ 	.word	0x00000000


	//----- nvinfo : EIATTR_REGCOUNT
	.align		4
.L_42:
        /*00c0*/ 	.byte	0x04, 0x2f
        /*00c2*/ 	.short	(.L_44 - .L_43)
	.align		4
.L_43:
        /*00c4*/ 	.word	index@(_ZN7cutlass13device_kernelIN5flash19enable_sm80_to_sm89INS1_16FlashAttnFwdSm80INS1_25CollectiveMainloopFwdSm80ILi4ELi1ELb0EN4cute5tupleIJNS5_1CILi128EEENS7_ILi64EEES8_EEELi128ENS_10bfloat16_tEfNS_4arch4Sm80ELb0ELb0ELb1ELb0ELb1ELb0ELb1ELb0EEENS1_21CollectiveEpilogueFwdINS6_IJS8_S8_S9_EEENS6_IJNS7_ILi1EEESH_SH_EEESB_SD_Li128ELb0ELb1ELb0ELb0EEENS1_19SingleTileSchedulerILb0ELb0ELb1ELi128EEEEEEEEEvNT_6ParamsE)
        /*00c8*/ 	.word	0x00000004


	//----- nvinfo : EIATTR_FRAME_SIZE
	.align		4
.L_44:
        /*00cc*/ 	.byte	0x04, 0x11
        /*00ce*/ 	.short	(.L_46 - .L_45)
	.align		4
.L_45:
        /*00d0*/ 	.word	index@(_ZN7cutlass13device_kernelIN5flash19enable_sm80_to_sm89INS1_16FlashAttnFwdSm80INS1_25CollectiveMainloopFwdSm80ILi4ELi1ELb0EN4cute5tupleIJNS5_1CILi128EEENS7_ILi64EEES8_EEELi128ENS_10bfloat16_tEfNS_4arch4Sm80ELb0ELb0ELb1ELb0ELb1ELb0ELb1ELb0EEENS1_21CollectiveEpilogueFwdINS6_IJS8_S8_S9_EEENS6_IJNS7_ILi1EEESH_SH_EEESB_SD_Li128ELb0ELb1ELb0ELb0EEENS1_19SingleTileSchedulerILb0ELb0ELb1ELi128EEEEEEEEEvNT_6ParamsE)
        /*00d4*/ 	.word	0x00000000


	//----- nvinfo : EIATTR_REGCOUNT
	.align		4
.L_46:
        /*00d8*/ 	.byte	0x04, 0x2f
        /*00da*/ 	.short	(.L_48 - .L_47)
	.align		4
.L_47:
        /*00dc*/ 	.word	index@(_ZN7cutlass13device_kernelIN5flash19enable_sm80_to_sm89INS1_16FlashAttnFwdSm80INS1_25CollectiveMainloopFwdSm80ILi8ELi1ELb1EN4cute5tupleIJNS5_1CILi128EEES8_S8_EEELi128ENS_10bfloat16_tEfNS_4arch4Sm80ELb1ELb0ELb1ELb1ELb1ELb1ELb1ELb0EEENS1_21CollectiveEpilogueFwdIS9_NS6_IJNS7_ILi1EEESF_SF_EEESA_SC_Li256ELb1ELb1ELb0ELb0EEENS1_19SingleTileSchedulerILb1ELb0ELb1ELi128EEEEEEEEEvNT_6ParamsE)
        /*00e0*/ 	.word	0x00000004


	//----- nvinfo : EIATTR_FRAME_SIZE
	.align		4
.L_48:
        /*00e4*/ 	.byte	0x04, 0x11
        /*00e6*/ 	.short	(.L_50 - .L_49)
	.align		4
.L_49:
        /*00e8*/ 	.word	index@(_ZN7cutlass13device_kernelIN5flash19enable_sm80_to_sm89INS1_16FlashAttnFwdSm80INS1_25CollectiveMainloopFwdSm80ILi8ELi1ELb1EN4cute5tupleIJNS5_1CILi128EEES8_S8_EEELi128ENS_10bfloat16_tEfNS_4arch4Sm80ELb1ELb0ELb1ELb1ELb1ELb1ELb1ELb0EEENS1_21CollectiveEpilogueFwdIS9_NS6_IJNS7_ILi1EEESF_SF_EEESA_SC_Li256ELb1ELb1ELb0ELb0EEENS1_19SingleTileSchedulerILb1ELb0ELb1ELi128EEEEEEEEEvNT_6ParamsE)
        /*00ec*/ 	.word	0x00000000


	//----- nvinfo : EIATTR_REGCOUNT
	.align		4
.L_50:
        /*00f0*/ 	.byte	0x04, 0x2f
        /*00f2*/ 	.short	(.L_52 - .L_51)
	.align		4
.L_51:
        /*00f4*/ 	.word	index@(_ZN7cutlass13device_kernelIN5flash19enable_sm80_to_sm89INS1_16FlashAttnFwdSm80INS1_25CollectiveMainloopFwdSm80ILi8ELi1ELb1EN4cute5tupleIJNS5_1CILi128EEES8_S8_EEELi128ENS_10bfloat16_tEfNS_4arch4Sm80ELb1ELb0ELb1ELb1ELb1ELb0ELb1ELb0EEENS1_21CollectiveEpilogueFwdIS9_NS6_IJNS7_ILi1EEESF_SF_EEESA_SC_Li256ELb1ELb1ELb0ELb0EEENS1_19SingleTileSchedulerILb1ELb0ELb1ELi128EEEEEEEEEvNT_6ParamsE)
        /*00f8*/ 	.word	0x00000004


	//----- nvinfo : EIATTR_FRAME_SIZE
	.align		4
.L_52:
        /*00fc*/ 	.byte	0x04, 0x11
        /*00fe*/ 	.short	(.L_54 - .L_53)
	.align		4
.L_53:
        /*0100*/ 	.word	index@(_ZN7cutlass13device_kernelIN5flash19enable_sm80_to_sm89INS1_16FlashAttnFwdSm80INS1_25CollectiveMainloopFwdSm80ILi8ELi1ELb1EN4cute5tupleIJNS5_1CILi128EEES8_S8_EEELi128ENS_10bfloat16_tEfNS_4arch4Sm80ELb1ELb0ELb1ELb1ELb1ELb0ELb1ELb0EEENS1_21CollectiveEpilogueFwdIS9_NS6_IJNS7_ILi1EEESF_SF_EEESA_SC_Li256ELb1ELb1ELb0ELb0EEENS1_19SingleTileSchedulerILb1ELb0ELb1ELi128EEEEEEEEEvNT_6ParamsE)
        /*0104*/ 	.word	0x00000000


	//----- nvinfo : EIATTR_REGCOUNT
	.align		4
.L_54:
        /*0108*/ 	.byte	0x04, 0x2f
        /*010a*/ 	.short	(.L_56 - .L_55)
	.align		4
.L_55:
        /*010c*/ 	.word	index@(_ZN7cutlass13device_kernelIN5flash19enable_sm80_to_sm89INS1_16FlashAttnFwdSm80INS1_25CollectiveMainloopFwdSm80ILi8ELi1ELb1EN4cute5tupleIJNS5_1CILi128EEES8_S8_EEELi128ENS_10bfloat16_tEfNS_4arch4Sm80ELb1ELb0ELb1ELb0ELb1ELb0ELb1ELb0EEENS1_21CollectiveEpilogueFwdIS9_NS6_IJNS7_ILi1EEESF_SF_EEESA_SC_Li256ELb0ELb1ELb0ELb0EEENS1_30DynamicPersistentTileSchedulerILi256ELi256ELb0ELb1ELb0EEEEEEEEEvNT_6ParamsE)
        /*0110*/ 	.word	0x00000004


	//----- nvinfo : EIATTR_FRAME_SIZE
	.align		4
.L_56:
        /*0114*/ 	.byte	0x04, 0x11
        /*0116*/ 	.short	(.L_58 - .L_57)
	.align		4
.L_57:
        /*0118*/ 	.word	index@(_ZN7cutlass13device_kernelIN5flash19enable_sm80_to_sm89INS1_16FlashAttnFwdSm80INS1_25CollectiveMainloopFwdSm80ILi8ELi1ELb1EN4cute5tupleIJNS5_1CILi128EEES8_S8_EEELi128ENS_10bfloat16_tEfNS_4arch4Sm80ELb1ELb0ELb1ELb0ELb1ELb0ELb1ELb0EEENS1_21CollectiveEpilogueFwdIS9_NS6_IJNS7_ILi1EEESF_SF_EEESA_SC_Li256ELb0ELb1ELb0ELb0EEENS1_30DynamicPersistentTileSchedulerILi256ELi256ELb0ELb1ELb0EEEEEEEEEvNT_6ParamsE)
        /*011c*/ 	.word	0x00000000


	//----- nvinfo : EIATTR_REGCOUNT
	.align		4
.L_58:
        /*0120*/ 	.byte	0x04, 0x2f
        /*0122*/ 	.short	(.L_60 - .L_59)
	.align		4
.L_59:
        /*0124*/ 	.word	index@(_ZN7cutlass13device_kernelIN5flash19enable_sm80_to_sm89INS1_16FlashAttnFwdSm80INS1_25CollectiveMainloopFwdSm80ILi8ELi1ELb1EN4cute5tupleIJNS5_1CILi128EEENS7_ILi96EEES8_EEELi128ENS_10bfloat16_tEfNS_4arch4Sm80ELb0ELb1ELb1ELb1ELb1ELb1ELb1ELb0EEENS1_21CollectiveEpilogueFwdINS6_IJS8_S8_S9_EEENS6_IJNS7_ILi1EEESH_SH_EEESB_SD_Li256ELb1ELb1ELb0ELb0EEENS1_19SingleTileSchedulerILb1ELb0ELb1ELi128EEEEEEEEEvNT_6ParamsE)
        /*0128*/ 	.word	0x00000004


	//----- nvinfo : EIATTR_FRAME_SIZE
	.align		4
.L_60:
        /*012c*/ 	.byte	0x04, 0x11
        /*012e*/ 	.short	(.L_62 - .L_61)
	.align		4
.L_61:
        /*0130*/ 	.word	index@(_ZN7cutlass13device_kernelIN5flash19enable_sm80_to_sm89INS1_16FlashAttnFwdSm80INS1_25CollectiveMainloopFwdSm80ILi8ELi1ELb1EN4cute5tupleIJNS5_1CILi128EEENS7_ILi96EEES8_EEELi128ENS_10bfloat16_tEfNS_4arch4Sm80ELb0ELb1ELb1ELb1ELb1ELb1ELb1ELb0EEENS1_21CollectiveEpilogueFwdINS6_IJS8_S8_S9_EEENS6_IJNS7_ILi1EEESH_SH_EEESB_SD_Li256ELb1ELb1ELb0ELb0EEENS1_19SingleTileSchedulerILb1ELb0ELb1ELi128EEEEEEEEEvNT_6ParamsE)
        /*0134*/ 	.word	0x00000000


	//----- nvinfo : EIATTR_REGCOUNT
	.align		4
.L_62:
        /*0138*/ 	.byte	0x04, 0x2f
        /*013a*/ 	.short	(.L_64 - .L_63)
	.align		4
.L_63:
        /*013c*/ 	.word	index@(_ZN7cutlass13device_kernelIN5flash19enable_sm80_to_sm89INS1_16FlashAttnFwdSm80INS1_25CollectiveMainloopFwdSm80ILi8ELi1ELb1EN4cute5tupleIJNS5_1CILi128EEENS7_ILi96EEES8_EEELi128ENS_10bfloat16_tEfNS_4arch4Sm80ELb0ELb1ELb1ELb1ELb1ELb0ELb1ELb0EEENS1_21CollectiveEpilogueFwdINS6_IJS8_S8_S9_EEENS6_IJNS7_ILi1EEESH_SH_EEESB_SD_Li256ELb1ELb1ELb0ELb0EEENS1_19SingleTileSchedulerILb1ELb0ELb1ELi128EEEEEEEEEvNT_6ParamsE)
        /*0140*/ 	.word	0x00000004


	//----- nvinfo : EIATTR_FRAME_SIZE
	.align		4
.L_64:
        /*0144*/ 	.byte	0x04, 0x11
        /*0146*/ 	.short	(.L_66 - .L_65)
	.align		4
.L_65:
        /*0148*/ 	.word	index@(_ZN7cutlass13device_kernelIN5flash19enable_sm80_to_sm89INS1_16FlashAttnFwdSm80INS1_25CollectiveMainloopFwdSm80ILi8ELi1ELb1EN4cute5tupleIJNS5_1CILi128EEENS7_ILi96EEES8_EEELi128ENS_10bfloat16_tEfNS_4arch4Sm80ELb0ELb1ELb1ELb1ELb1ELb0ELb1ELb0EEENS1_21CollectiveEpilogueFwdINS6_IJS8_S8_S9_EEENS6_IJNS7_ILi1EEESH_SH_EEESB_SD_Li256ELb1ELb1ELb0ELb0EEENS1_19SingleTileSchedulerILb1ELb0ELb1ELi128EEEEEEEEEvNT_6ParamsE)
        /*014c*/ 	.word	0x00000000


	//----- nvinfo : EIATTR_REGCOUNT
	.align		4
.L_66:
        /*0150*/ 	.byte	0x04, 0x2f
        /*0152*/ 	.short	(.L_68 - .L_67)
	.align		4
.L_67:
        /*0154*/ 	.word	index@(_ZN7cutlass13device_kernelIN5flash19enable_sm80_to_sm89INS1_16FlashAttnFwdSm80INS1_25CollectiveMainloopFwdSm80ILi8ELi1ELb1EN4cute5tupleIJNS5_1CILi128EEENS7_ILi96EEES8_EEELi128ENS_10bfloat16_tEfNS_4arch4Sm80ELb0ELb1ELb1ELb0ELb1ELb0ELb1ELb0EEENS1_21CollectiveEpilogueFwdINS6_IJS8_S8_S9_EEENS6_IJNS7_ILi1EEESH_SH_EEESB_SD_Li256ELb0ELb1ELb0ELb0EEENS1_19SingleTileSchedulerILb0ELb0ELb1ELi128EEEEEEEEEvNT_6ParamsE)
        /*0158*/ 	.word	0x00000004


	//----- nvinfo : EIATTR_FRAME_SIZE
	.align		4
.L_68:
        /*015c*/ 	.byte	0x04, 0x11
        /*015e*/ 	.short	(.L_70 - .L_69)
	.align		4
.L_69:
        /*0160*/ 	.word	index@(_ZN7cutlass13device_kernelIN5flash19enable_sm80_to_sm89INS1_16FlashAttnFwdSm80INS1_25CollectiveMainloopFwdSm80ILi8ELi1ELb1EN4cute5tupleIJNS5_1CILi128EEENS7_ILi96EEES8_EEELi128ENS_10bfloat16_tEfNS_4arch4Sm80ELb0ELb1ELb1ELb0ELb1ELb0ELb1ELb0EEENS1_21CollectiveEpilogueFwdINS6_IJS8_S8_S9_EEENS6_IJNS7_ILi1EEESH_SH_EEESB_SD_Li256ELb0ELb1ELb0ELb0EEENS1_19SingleTileSchedulerILb0ELb0ELb1ELi128EEEEEEEEEvNT_6ParamsE)
        /*0164*/ 	.word	0x00000000


	//----- nvinfo : EIATTR_REGCOUNT
	.align		4
.L_70:
        /*0168*/ 	.byte	0x04, 0x2f
        /*016a*/ 	.short	(.L_72 - .L_71)
	.align		4
.L_71:
        /*016c*/ 	.word	index@(_ZN7cutlass13device_kernelIN5flash19enable_sm80_to_sm89INS1_16FlashAttnFwdSm80INS1_25CollectiveMainloopFwdSm80ILi8ELi1ELb1EN4cute5tupleIJNS5_1CILi128EEES8_S8_EEELi128ENS_10bfloat16_tEfNS_4arch4Sm80ELb0ELb0ELb1ELb1ELb1ELb1ELb1ELb0EEENS1_21CollectiveEpilogueFwdIS9_NS6_IJNS7_ILi1EEESF_SF_EEESA_SC_Li256ELb1ELb1ELb0ELb0EEENS1_19SingleTileSchedulerILb1ELb0ELb1ELi128EEEEEEEEEvNT_6ParamsE)
        /*0170*/ 	.word	0x00000004


	//----- nvinfo : EIATTR_FRAME_SIZE
	.align		4
.L_72:
        /*0174*/ 	.byte	0x04, 0x11
        /*0176*/ 	.short	(.L_74 - .L_73)
	.align		4
.L_73:
        /*0178*/ 	.word	index@(_ZN7cutlass13device_kernelIN5flash19enable_sm80_to_sm89INS1_16FlashAttnFwdSm80INS1_25CollectiveMainloopFwdSm80ILi8ELi1ELb1EN4cute5tupleIJNS5_1CILi128EEES8_S8_EEELi128ENS_10bfloat16_tEfNS_4arch4Sm80ELb0ELb0ELb1ELb1ELb1ELb1ELb1ELb0EEENS1_21CollectiveEpilogueFwdIS9_NS6_IJNS7_ILi1EEESF_SF_EEESA_SC_Li256ELb1ELb1ELb0ELb0EEENS1_19SingleTileSchedulerILb1ELb0ELb1ELi128EEEEEEEEEvNT_6ParamsE)
        /*017c*/ 	.word	0x00000000


	//----- nvinfo : EIATTR_REGCOUNT
	.align		4
.L_74:
        /*0180*/ 	.byte	0x04, 0x2f
        /*0182*/ 	.short	(.L_76 - .L_75)
	.align		4
.L_75:
        /*0184*/ 	.word	index@(_ZN7cutlass13device_kernelIN5flash19enable_sm80_to_sm89INS1_16FlashAttnFwdSm80INS1_25CollectiveMainloopFwdSm80ILi8ELi1ELb1EN4cute5tupleIJNS5_1CILi128EEES8_S8_EEELi128ENS_10bfloat16_tEfNS_4arch4Sm80ELb0ELb0ELb1ELb1ELb1ELb0ELb1ELb0EEENS1_21CollectiveEpilogueFwdIS9_NS6_IJNS7_ILi1EEESF_SF_EEESA_SC_Li256ELb1ELb1ELb0ELb0EEENS1_19SingleTileSchedulerILb1ELb0ELb1ELi128EEEEEEEEEvNT_6ParamsE)
        /*0188*/ 	.word	0x00000004


	//----- nvinfo : EIATTR_FRAME_SIZE
	.align		4
.L_76:
        /*018c*/ 	.byte	0x04, 0x11
        /*018e*/ 	.short	(.L_78 - .L_77)
	.align		4
.L_77:
        /*0190*/ 	.word	index@(_ZN7cutlass13device_kernelIN5flash19enable_sm80_to_sm89INS1_16FlashAttnFwdSm80INS1_25CollectiveMainloopFwdSm80ILi8ELi1ELb1EN4cute5tupleIJNS5_1CILi128EEES8_S8_EEELi128ENS_10bfloat16_tEfNS_4arch4Sm80ELb0ELb0ELb1ELb1ELb1ELb0ELb1ELb0EEENS1_21CollectiveEpilogueFwdIS9_NS6_IJNS7_ILi1EEESF_SF_EEESA_SC_Li256ELb1ELb1ELb0ELb0EEENS1_19SingleTileSchedulerILb1ELb0ELb1ELi128EEEEEEEEEvNT_6ParamsE)
        /*0194*/ 	.word	0x00000000


	//----- nvinfo : EIATTR_REGCOUNT
	.align		4
.L_78:
        /*0198*/ 	.byte	0x04, 0x2f
        /*019a*/ 	.short	(.L_80 - .L_79)
	.align		4
.L_79:
        /*019c*/ 	.word	index@(_ZN7cutlass13device_kernelIN5flash19enable_sm80_to_sm89INS1_16FlashAttnFwdSm80INS1_25CollectiveMainloopFwdSm80ILi8ELi1ELb1EN4cute5tupleIJNS5_1CILi128EEES8_S8_EEELi128ENS_10bfloat16_tEfNS_4arch4Sm80ELb0ELb0ELb1ELb0ELb1ELb0ELb1ELb0EEENS1_21CollectiveEpilogueFwdIS9_NS6_IJNS7_ILi1EEESF_SF_EEESA_SC_Li256ELb0ELb1ELb0ELb0EEENS1_19SingleTileSchedulerILb0ELb0ELb1ELi128EEEEEEEEEvNT_6ParamsE)
        /*01a0*/ 	.word	0x00000004


	//----- nvinfo : EIATTR_FRAME_SIZE
	.align		4
.L_80:
        /*01a4*/ 	.byte	0x04, 0x11
        /*01a6*/ 	.short	(.L_82 - .L_81)
	.align		4
.L_81:
        /*01a8*/ 	.word	index@(_ZN7cutlass13device_kernelIN5flash19enable_sm80_to_sm89INS1_16FlashAttnFwdSm80INS1_25CollectiveMainloopFwdSm80ILi8ELi1ELb1EN4cute5tupleIJNS5_1CILi128EEES8_S8_EEELi128ENS_10bfloat16_tEfNS_4arch4Sm80ELb0ELb0ELb1ELb0ELb1ELb0ELb1ELb0EEENS1_21CollectiveEpilogueFwdIS9_NS6_IJNS7_ILi1EEESF_SF_EEESA_SC_Li256ELb0ELb1ELb0ELb0EEENS1_19SingleTileSchedulerILb0ELb0ELb1ELi128EEEEEEEEEvNT_6ParamsE)
        /*01ac*/ 	.word	0x00000000


	//----- nvinfo : EIATTR_MIN_STACK_SIZE
	.align		4
.L_82:
        /*01b0*/ 	.byte	0x04, 0x12
        /*01b2*/ 	.short	(.L_84 - .L_83)
	.align		4
.L_83:
        /*01b4*/ 	.word	index@(_ZN7cutlass13device_kernelIN5flash19enable_sm80_to_sm89INS1_16FlashAttnFwdSm80INS1_25CollectiveMainloopFwdSm80ILi8ELi1ELb1EN4cute5tupleIJNS5_1CILi128EEES8_S8_EEELi128ENS_10bfloat16_tEfNS_4arch4Sm80ELb0ELb0ELb1ELb0ELb1ELb0ELb1ELb0EEENS1_21CollectiveEpilogueFwdIS9_NS6_IJNS7_ILi1EEESF_SF_EEESA_SC_Li256ELb0ELb1ELb0ELb0EEENS1_19SingleTileSchedulerILb0ELb0ELb1ELi128EEEEEEEEEvNT_6ParamsE)
        /*01b8*/ 	.word	0x00000000


	//----- nvinfo : EIATTR_MIN_STACK_SIZE
	.align		4
.L_84:
        /*01bc*/ 	.byte	0x04, 0x12
        /*01be*/ 	.short	(.L_86 - .L_85)
	.align		4
.L_85:
        /*01c0*/ 	.word	index@(_ZN7cutlass13device_kernelIN5flash19enable_sm80_to_sm89INS1_16FlashAttnFwdSm80INS1_25CollectiveMainloopFwdSm80ILi8ELi1ELb1EN4cute5tupleIJNS5_1CILi128EEES8_S8_EEELi128ENS_10bfloat16_tEfNS_4arch4Sm80ELb0ELb0ELb1ELb1ELb1ELb0ELb1ELb0EEENS1_21CollectiveEpilogueFwdIS9_NS6_IJNS7_ILi1EEESF_SF_EEESA_SC_Li256ELb1ELb1ELb0ELb0EEENS1_19SingleTileSchedulerILb1ELb0ELb1ELi128EEEEEEEEEvNT_6ParamsE)
        /*01c4*/ 	.word	0x00000000


	//----- nvinfo : EIATTR_MIN_STACK_SIZE
	.align		4
.L_86:
        /*01c8*/ 	.byte	0x04, 0x12
        /*01ca*/ 	.short	(.L_88 - .L_87)
	.align		4
.L_87:
        /*01cc*/ 	.word	index@(_ZN7cutlass13device_kernelIN5flash19enable_sm80_to_sm89INS1_16FlashAttnFwdSm80INS1_25CollectiveMainloopFwdSm80ILi8ELi1ELb1EN4cute5tupleIJNS5_1CILi128EEES8_S8_EEELi128ENS_10bfloat16_tEfNS_4arch4Sm80ELb0ELb0ELb1ELb1ELb1ELb1ELb1ELb0EEENS1_21CollectiveEpilogueFwdIS9_NS6_IJNS7_ILi1EEESF_SF_EEESA_SC_Li256ELb1ELb1ELb0ELb0EEENS1_19SingleTileSchedulerILb1ELb0ELb1ELi128EEEEEEEEEvNT_6ParamsE)
        /*01d0*/ 	.word	0x00000000


	//----- nvinfo : EIATTR_MIN_STACK_SIZE
	.align		4
.L_88:
        /*01d4*/ 	.byte	0x04, 0x12
        /*01d6*/ 	.short	(.L_90 - .L_89)
	.align		4
.L_89:
        /*01d8*/ 	.word	index@(_ZN7cutlass13device_kernelIN5flash19enable_sm80_to_sm89INS1_16FlashAttnFwdSm80INS1_25CollectiveMainloopFwdSm80ILi8ELi1ELb1EN4cute5tupleIJNS5_1CILi128EEENS7_ILi96EEES8_EEELi128ENS_10bfloat16_tEfNS_4arch4Sm80ELb0ELb1ELb1ELb0ELb1ELb0ELb1ELb0EEENS1_21CollectiveEpilogueFwdINS6_IJS8_S8_S9_EEENS6_IJNS7_ILi1EEESH_SH_EEESB_SD_Li256ELb0ELb1ELb0ELb0EEENS1_19SingleTileSchedulerILb0ELb0ELb1ELi128EEEEEEEEEvNT_6ParamsE)
        /*01dc*/ 	.word	0x00000000


	//----- nvinfo : EIATTR_MIN_STACK_SIZE
	.align		4
.L_90:
        /*01e0*/ 	.byte	0x04, 0x12
        /*01e2*/ 	.short	(.L_92 - .L_91)
	.align		4
.L_91:
        /*01e4*/ 	.word	index@(_ZN7cutlass13device_kernelIN5flash19enable_sm80_to_sm89INS1_16FlashAttnFwdSm80INS1_25CollectiveMainloopFwdSm80ILi8ELi1ELb1EN4cute5tupleIJNS5_1CILi128EEENS7_ILi96EEES8_EEELi128ENS_10bfloat16_tEfNS_4arch4Sm80ELb0ELb1ELb1ELb1ELb1ELb0ELb1ELb0EEENS1_21CollectiveEpilogueFwdINS6_IJS8_S8_S9_EEENS6_IJNS7_ILi1EEESH_SH_EEESB_SD_Li256ELb1ELb1ELb0ELb0EEENS1_19SingleTileSchedulerILb1ELb0ELb1ELi128EEEEEEEEEvNT_6ParamsE)
        /*01e8*/ 	.word	0x00000000


	//----- nvinfo : EIATTR_MIN_STACK_SIZE
	.align		4
.L_92:
        /*01ec*/ 	.byte	0x04, 0x12
        /*01ee*/ 	.short	(.L_94 - .L_93)
	.align		4
.L_93:
        /*01f0*/ 	.word	index@(_ZN7cutlass13device_kernelIN5flash19enable_sm80_to_sm89INS1_16FlashAttnFwdSm80INS1_25CollectiveMainloopFwdSm80ILi8ELi1ELb1EN4cute5tupleIJNS5_1CILi128EEENS7_ILi96EEES8_EEELi128ENS_10bfloat16_tEfNS_4arch4Sm80ELb0ELb1ELb1ELb1ELb1ELb1ELb1ELb0EEENS1_21CollectiveEpilogueFwdINS6_IJS8_S8_S9_EEENS6_IJNS7_ILi1EEESH_SH_EEESB_SD_Li256ELb1ELb1ELb0ELb0EEENS1_19SingleTileSchedulerILb1ELb0ELb1ELi128EEEEEEEEEvNT_6ParamsE)
        /*01f4*/ 	.word	0x00000000


	//----- nvinfo : EIATTR_MIN_STACK_SIZE
	.align		4
.L_94:
        /*01f8*/ 	.byte	0x04, 0x12
        /*01fa*/ 	.short	(.L_96 - .L_95)
	.align		4
.L_95:
        /*01fc*/ 	.word	index@(_ZN7cutlass13device_kernelIN5flash19enable_sm80_to_sm89INS1_16FlashAttnFwdSm80INS1_25CollectiveMainloopFwdSm80ILi8ELi1ELb1EN4cute5tupleIJNS5_1CILi128EEES8_S8_EEELi128ENS_10bfloat16_tEfNS_4arch4Sm80ELb1ELb0ELb1ELb0ELb1ELb0ELb1ELb0EEENS1_21CollectiveEpilogueFwdIS9_NS6_IJNS7_ILi1EEESF_SF_EEESA_SC_Li256ELb0ELb1ELb0ELb0EEENS1_30DynamicPersistentTileSchedulerILi256ELi256ELb0ELb1ELb0EEEEEEEEEvNT_6ParamsE)
        /*0200*/ 	.word	0x00000000


	//----- nvinfo : EIATTR_MIN_STACK_SIZE
	.align		4
.L_96:
        /*0204*/ 	.byte	0x04, 0x12
        /*0206*/ 	.short	(.L_98 - .L_97)
	.align		4
.L_97:
        /*0208*/ 	.word	index@(_ZN7cutlass13device_kernelIN5flash19enable_sm80_to_sm89INS1_16FlashAttnFwdSm80INS1_25CollectiveMainloopFwdSm80ILi8ELi1ELb1EN4cute5tupleIJNS5_1CILi128EEES8_S8_EEELi128ENS_10bfloat16_tEfNS_4arch4Sm80ELb1ELb0ELb1ELb1ELb1ELb0ELb1ELb0EEENS1_21CollectiveEpilogueFwdIS9_NS6_IJNS7_ILi1EEESF_SF_EEESA_SC_Li256ELb1ELb1ELb0ELb0EEENS1_19SingleTileSchedulerILb1ELb0ELb1ELi128EEEEEEEEEvNT_6ParamsE)
        /*020c*/ 	.word	0x00000000


	//----- nvinfo : EIATTR_MIN_STACK_SIZE
	.align		4
.L_98:
        /*0210*/ 	.byte	0x04, 0x12
        /*0212*/ 	.short	(.L_100 - .L_99)
	.align		4
.L_99:
        /*0214*/ 	.word	index@(_ZN7cutlass13device_kernelIN5flash19enable_sm80_to_sm89INS1_16FlashAttnFwdSm80INS1_25CollectiveMainloopFwdSm80ILi8ELi1ELb1EN4cute5tupleIJNS5_1CILi128EEES8_S8_EEELi128ENS_10bfloat16_tEfNS_4arch4Sm80ELb1ELb0ELb1ELb1ELb1ELb1ELb1ELb0EEENS1_21CollectiveEpilogueFwdIS9_NS6_IJNS7_ILi1EEESF_SF_EEESA_SC_Li256ELb1ELb1ELb0ELb0EEENS1_19SingleTileSchedulerILb1ELb0ELb1ELi128EEEEEEEEEvNT_6ParamsE)
        /*0218*/ 	.word	0x00000000


	//----- nvinfo : EIATTR_MIN_STACK_SIZE
	.align		4
.L_100:
        /*021c*/ 	.byte	0x04, 0x12
        /*021e*/ 	.short	(.L_102 - .L_101)
	.align		4
.L_101:
        /*0220*/ 	.word	index@(_ZN7cutlass13device_kernelIN5flash19enable_sm80_to_sm89INS1_16FlashAttnFwdSm80INS1_25CollectiveMainloopFwdSm80ILi4ELi1ELb0EN4cute5tupleIJNS5_1CILi128EEENS7_ILi64EEES8_EEELi128ENS_10bfloat16_tEfNS_4arch4Sm80ELb0ELb0ELb1ELb0ELb1ELb0ELb1ELb0EEENS1_21CollectiveEpilogueFwdINS6_IJS8_S8_S9_EEENS6_IJNS7_ILi1EEESH_SH_EEESB_SD_Li128ELb0ELb1ELb0ELb0EEENS1_19SingleTileSchedulerILb0ELb0ELb1ELi128EEEEEEEEEvNT_6ParamsE)
        /*0224*/ 	.word	0x00000000


	//----- nvinfo : EIATTR_MIN_STACK_SIZE
	.align		4
.L_102:
        /*0228*/ 	.byte	0x04, 0x12
        /*022a*/ 	.short	(.L_104 - .L_103)
	.align		4
.L_103:
        /*022c*/ 	.word	index@(_ZN7cutlass13device_kernelIN5flash19enable_sm80_to_sm89INS1_16FlashAttnFwdSm80INS1_25CollectiveMainloopFwdSm80ILi4ELi1ELb0EN4cute5tupleIJNS5_1CILi128EEENS7_ILi64EEES8_EEELi128ENS_10bfloat16_tEfNS_4arch4Sm80ELb0ELb0ELb1ELb1ELb1ELb0ELb1ELb0EEENS1_21CollectiveEpilogueFwdINS6_IJS8_S8_S9_EEENS6_IJNS7_ILi1EEESH_SH_EEESB_SD_Li128ELb1ELb1ELb0ELb0EEENS1_19SingleTileSchedulerILb1ELb0ELb1ELi128EEEEEEEEEvNT_6ParamsE)
        /*0230*/ 	.word	0x00000000


	//----- nvinfo : EIATTR_MIN_STACK_SIZE
	.align		4
.L_104:
        /*0234*/ 	.byte	0x04, 0x12
        /*0236*/ 	.short	(.L_106 - .L_105)
	.align		4
.L_105:
        /*0238*/ 	.word	index@(_ZN7cutlass13device_kernelIN5flash19enable_sm80_to_sm89INS1_16FlashAttnFwdSm80INS1_25CollectiveMainloopFwdSm80ILi4ELi1ELb0EN4cute5tupleIJNS5_1CILi128EEENS7_ILi64EEES8_EEELi128ENS_10bfloat16_tEfNS_4arch4Sm80ELb0ELb0ELb1ELb1ELb1ELb1ELb1ELb0EEENS1_21CollectiveEpilogueFwdINS6_IJS8_S8_S9_EEENS6_IJNS7_ILi1EEESH_SH_EEESB_SD_Li128ELb1ELb1ELb0ELb0EEENS1_19SingleTileSchedulerILb1ELb0ELb1ELi128EEEEEEEEEvNT_6ParamsE)
        /*023c*/ 	.word	0x00000000


	//----- nvinfo : EIATTR_MIN_STACK_SIZE
	.align		4
.L_106:
        /*0240*/ 	.byte	0x04, 0x12
        /*0242*/ 	.short	(.L_108 - .L_107)
	.align		4
.L_107:
        /*0244*/ 	.word	index@(_ZN7cutlass13device_kernelIN5flash19enable_sm80_to_sm89INS1_16FlashAttnFwdSm80INS1_25CollectiveMainloopFwdSm80ILi4ELi1ELb0EN4cute5tupleIJNS5_1CILi128EEENS7_ILi48EEES8_EEELi128ENS_10bfloat16_tEfNS_4arch4Sm80ELb0ELb1ELb1ELb0ELb1ELb0ELb1ELb0EEENS1_21CollectiveEpilogueFwdINS6_IJS8_S8_S9_EEENS6_IJNS7_ILi1EEESH_SH_EEESB_SD_Li128ELb0ELb1ELb0ELb0EEENS1_19SingleTileSchedulerILb0ELb0ELb1ELi128EEEEEEEEEvNT_6ParamsE)
        /*0248*/ 	.word	0x00000000


	//----- nvinfo : EIATTR_MIN_STACK_SIZE
	.align		4
.L_108:
        /*024c*/ 	.byte	0x04, 0x12
        /*024e*/ 	.short	(.L_110 - .L_109)
	.align		4
.L_109:
        /*0250*/ 	.word	index@(_ZN7cutlass13device_kernelIN5flash19enable_sm80_to_sm89INS1_16FlashAttnFwdSm80INS1_25CollectiveMainloopFwdSm80ILi4ELi1ELb0EN4cute5tupleIJNS5_1CILi128EEENS7_ILi48EEES8_EEELi128ENS_10bfloat16_tEfNS_4arch4Sm80ELb0ELb1ELb1ELb1ELb1ELb0ELb1ELb0EEENS1_21CollectiveEpilogueFwdINS6_IJS8_S8_S9_EEENS6_IJNS7_ILi1EEESH_SH_EEESB_SD_Li128ELb1ELb1ELb0ELb0EEENS1_19SingleTileSchedulerILb1ELb0ELb1ELi128EEEEEEEEEvNT_6ParamsE)
        /*0254*/ 	.word	0x00000000


	//----- nvinfo : EIATTR_MIN_STACK_SIZE
	.align		4
.L_110:
        /*0258*/ 	.byte	0x04, 0x12
        /*025a*/ 	.short	(.L_112 - .L_111)
	.align		4
.L_111:
        /*025c*/ 	.word	index@(_ZN7cutlass13device_kernelIN5flash19enable_sm80_to_sm89INS1_16FlashAttnFwdSm80INS1_25CollectiveMainloopFwdSm80ILi4ELi1ELb0EN4cute5tupleIJNS5_1CILi128EEENS7_ILi48EEES8_EEELi128ENS_10bfloat16_tEfNS_4arch4Sm80ELb0ELb1ELb1ELb1ELb1ELb1ELb1ELb0EEENS1_21CollectiveEpilogueFwdINS6_IJS8_S8_S9_EEENS6_IJNS7_ILi1EEESH_SH_EEESB_SD_Li128ELb1ELb1ELb0ELb0EEENS1_19SingleTileSchedulerILb1ELb0ELb1ELi128EEEEEEEEEvNT_6ParamsE)
        /*0260*/ 	.word	0x00000000


	//----- nvinfo : EIATTR_MIN_STACK_SIZE
	.align		4
.L_112:
        /*0264*/ 	.byte	0x04, 0x12
        /*0266*/ 	.short	(.L_114 - .L_113)
	.align		4
.L_113:
        /*0268*/ 	.word	index@(_ZN7cutlass13device_kernelIN5flash19enable_sm80_to_sm89INS1_16FlashAttnFwdSm80INS1_25CollectiveMainloopFwdSm80ILi4ELi1ELb0EN4cute5tupleIJNS5_1CILi128EEENS7_ILi64EEES8_EEELi128ENS_10bfloat16_tEfNS_4arch4Sm80ELb1ELb0ELb1ELb0ELb1ELb0ELb1ELb0EEENS1_21CollectiveEpilogueFwdINS6_IJS8_S8_S9_EEENS6_IJNS7_ILi1EEESH_SH_EEESB_SD_Li128ELb0ELb1ELb0ELb0EEENS1_30DynamicPersistentTileSchedulerILi128ELi128ELb0ELb1ELb0EEEEEEEEEvNT_6ParamsE)
        /*026c*/ 	.word	0x00000000


	//----- nvinfo : EIATTR_MIN_STACK_SIZE
	.align		4
.L_114:
        /*0270*/ 	.byte	0x04, 0x12
        /*0272*/ 	.short	(.L_116 - .L_115)
	.align		4
.L_115:
        /*0274*/ 	.word	index@(_ZN7cutlass13device_kernelIN5flash19enable_sm80_to_sm89INS1_16FlashAttnFwdSm80INS1_25CollectiveMainloopFwdSm80ILi4ELi1ELb0EN4cute5tupleIJNS5_1CILi128EEENS7_ILi64EEES8_EEELi128ENS_10bfloat16_tEfNS_4arch4Sm80ELb1ELb0ELb1ELb1ELb1ELb0ELb1ELb0EEENS1_21CollectiveEpilogueFwdINS6_IJS8_S8_S9_EEENS6_IJNS7_ILi1EEESH_SH_EEESB_SD_Li128ELb1ELb1ELb0ELb0EEENS1_19SingleTileSchedulerILb1ELb0ELb1ELi128EEEEEEEEEvNT_6ParamsE)
        /*0278*/ 	.word	0x00000000


	//----- nvinfo : EIATTR_MIN_STACK_SIZE
	.align		4
.L_116:
        /*027c*/ 	.byte	0x04, 0x12
        /*027e*/ 	.short	(.L_118 - .L_117)
	.align		4
.L_117:
        /*0280*/ 	.word	index@(_ZN7cutlass13device_kernelIN5flash19enable_sm80_to_sm89INS1_16FlashAttnFwdSm80INS1_25CollectiveMainloopFwdSm80ILi4ELi1ELb0EN4cute5tupleIJNS5_1CILi128EEENS7_ILi64EEES8_EEELi128ENS_10bfloat16_tEfNS_4arch4Sm80ELb1ELb0ELb1ELb1ELb1ELb1ELb1ELb0EEENS1_21CollectiveEpilogueFwdINS6_IJS8_S8_S9_EEENS6_IJNS7_ILi1EEESH_SH_EEESB_SD_Li128ELb1ELb1ELb0ELb0EEENS1_19SingleTileSchedulerILb1ELb0ELb1ELi128EEEEEEEEEvNT_6ParamsE)
        /*0284*/ 	.word	0x00000000
.L_118:


//--------------------- .nv.compat                --------------------------
	.section	.nv.compat,"",@"SHT_CUDA_COMPAT_INFO"
	.align	4
        /*0000*/ 	.byte	0x02, 0x09, 0x01, 0x00, 0x02, 0x02, 0x01, 0x00, 0x02, 0x05, 0x05, 0x00, 0x03, 0x07, 0x01, 0x01
        /*0010*/ 	.byte	0x02, 0x03, 0x00, 0x00, 0x02, 0x06, 0x01, 0x00, 0x04, 0x0b, 0x08, 0x00, 0x09, 0x00, 0x00, 0x00
        /*0020*/ 	.byte	0x00, 0x00, 0x00, 0x00


//--------------------- .nv.info._ZN7cutlass13device_kernelIN5flash19enable_sm80_to_sm89INS1_16FlashAttnFwdSm80INS1_25CollectiveMainloopFwdSm80ILi8ELi1ELb1EN4cute5tupleIJNS5_1CILi128EEES8_S8_EEELi128ENS_10bfloat16_tEfNS_4arch4Sm80ELb0ELb0ELb1ELb0ELb1ELb0ELb1ELb0EEENS1_21CollectiveEpilogueFwdIS9_NS6_IJNS7_ILi1EEESF_SF_EEESA_SC_Li256ELb0ELb1ELb0ELb0EEENS1_19SingleTileSchedulerILb0ELb0ELb1ELi128EEEEEEEEEvNT_6ParamsE --------------------------
	.section	.nv.info._ZN7cutlass13device_kernelIN5flash19enable_sm80_to_sm89INS1_16FlashAttnFwdSm80INS1_25CollectiveMainloopFwdSm80ILi8ELi1ELb1EN4cute5tupleIJNS5_1CILi128EEES8_S8_EEELi128ENS_10bfloat16_tEfNS_4arch4Sm80ELb0ELb0ELb1ELb0ELb1ELb0ELb1ELb0EEENS1_21CollectiveEpilogueFwdIS9_NS6_IJNS7_ILi1EEESF_SF_EEESA_SC_Li256ELb0ELb1ELb0ELb0EEENS1_19SingleTileSchedulerILb0ELb0ELb1ELi128EEEEEEEEEvNT_6ParamsE,"",@"SHT_CUDA_INFO"
	.sectionflags	@""
	.align	4


	//----- nvinfo : EIATTR_CUDA_API_VERSION
	.align		4
        /*0000*/ 	.byte	0x04, 0x37
        /*0002*/ 	.short	(.L_120 - .L_119)
.L_119:
        /*0004*/ 	.word	0x00000082


	//----- nvinfo : EIATTR_KPARAM_INFO
	.align		4
.L_120:
        /*0008*/ 	.byte	0x04, 0x17
        /*000a*/ 	.short	(.L_122 - .L_121)
.L_121:
        /*000c*/ 	.word	0x00000000
        /*0010*/ 	.short	0x0000
        /*0012*/ 	.short	0x0000
        /*0014*/ 	.byte	0x00, 0xf0, 0x61, 0x10


	//----- nvinfo : EIATTR_SPARSE_MMA_MASK
	.align		4
.L_122:
        /*0018*/ 	.byte	0x03, 0x50
        /*001a*/ 	.short	0x0000


	//----- nvinfo : EIATTR_MAXREG_COUNT
	.align		4
        /*001c*/ 	.byte	0x03, 0x1b
        /*001e*/ 	.short	0x00ff


	//----- nvinfo : EIATTR_MERCURY_ISA_VERSION
	.align		4
        /*0020*/ 	.byte	0x03, 0x5f
        /*0022*/ 	.short	0x0101


	//----- nvinfo : EIATTR_VRC_CTA_INIT_COUNT
	.align		4
        /*0024*/ 	.byte	0x02, 0x4a
	.zero		1
	.zero		1


	//----- nvinfo : EIATTR_EXIT_INSTR_OFFSETS
	.align		4
        /*0028*/ 	.byte	0x04, 0x1c
        /*002a*/ 	.short	(.L_124 - .L_123)


	//   ....[0]....
.L_123:
        /*002c*/ 	.word	0x00000010


	//----- nvinfo : EIATTR_MAX_THREADS
	.align		4
.L_124:
        /*0030*/ 	.byte	0x04, 0x05
        /*0032*/ 	.short	(.L_126 - .L_125)
.L_125:
        /*0034*/ 	.word	0x00000100
        /*0038*/ 	.word	0x00000001
        /*003c*/ 	.word	0x00000001


	//----- nvinfo : EIATTR_CBANK_PARAM_SIZE
	.align		4
.L_126:
        /*0040*/ 	.byte	0x03, 0x19
        /*0042*/ 	.short	0x0418


	//----- nvinfo : EIATTR_PARAM_CBANK
	.align		4
        /*0044*/ 	.byte	0x04, 0x0a
        /*0046*/ 	.short	(.L_128 - .L_127)
	.align		4
.L_127:
        /*0048*/ 	.word	index@(.nv.constant0._ZN7cutlass13device_kernelIN5flash19enable_sm80_to_sm89INS1_16FlashAttnFwdSm80INS1_25CollectiveMainloopFwdSm80ILi8ELi1ELb1EN4cute5tupleIJNS5_1CILi128EEES8_S8_EEELi128ENS_10bfloat16_tEfNS_4arch4Sm80ELb0ELb0ELb1ELb0ELb1ELb0ELb1ELb0EEENS1_21CollectiveEpilogueFwdIS9_NS6_IJNS7_ILi1EEESF_SF_EEESA_SC_Li256ELb0ELb1ELb0ELb0EEENS1_19SingleTileSchedulerILb0ELb0ELb1ELi128EEEEEEEEEvNT_6ParamsE)
        /*004c*/ 	.short	0x0380
        /*004e*/ 	.short	0x0418


	//----- nvinfo : EIATTR_SW_WAR
	.align		4
.L_128:
        /*0050*/ 	.byte	0x04, 0x36
        /*0052*/ 	.short	(.L_130 - .L_129)
.L_129:
        /*0054*/ 	.word	0x00000008
.L_130:


//--------------------- .nv.info._ZN7cutlass13device_kernelIN5flash19enable_sm80_to_sm89INS1_16FlashAttnFwdSm80INS1_25CollectiveMainloopFwdSm80ILi8ELi1ELb1EN4cute5tupleIJNS5_1CILi128EEES8_S8_EEELi128ENS_10bfloat16_tEfNS_4arch4Sm80ELb0ELb0ELb1ELb1ELb1ELb0ELb1ELb0EEENS1_21CollectiveEpilogueFwdIS9_NS6_IJNS7_ILi1EEESF_SF_EEESA_SC_Li256ELb1ELb1ELb0ELb0EEENS1_19SingleTileSchedulerILb1ELb0ELb1ELi128EEEEEEEEEvNT_6ParamsE --------------------------
	.section	.nv.info._ZN7cutlass13device_kernelIN5flash19enable_sm80_to_sm89INS1_16FlashAttnFwdSm80INS1_25CollectiveMainloopFwdSm80ILi8ELi1ELb1EN4cute5tupleIJNS5_1CILi128EEES8_S8_EEELi128ENS_10bfloat16_tEfNS_4arch4Sm80ELb0ELb0ELb1ELb1ELb1ELb0ELb1ELb0EEENS1_21CollectiveEpilogueFwdIS9_NS6_IJNS7_ILi1EEESF_SF_EEESA_SC_Li256ELb1ELb1ELb0ELb0EEENS1_19SingleTileSchedulerILb1ELb0ELb1ELi128EEEEEEEEEvNT_6ParamsE,"",@"SHT_CUDA_INFO"
	.sectionflags	@""
	.align	4


	//----- nvinfo : EIATTR_CUDA_API_VERSION
	.align		4
        /*0000*/ 	.byte	0x04, 0x37
        /*0002*/ 	.short	(.L_132 - .L_131)
.L_131:
        /*0004*/ 	.word	0x00000082


	//----- nvinfo : EIATTR_KPARAM_INFO
	.align		4
.L_132:
        /*0008*/ 	.byte	0x04, 0x17
        /*000a*/ 	.short	(.L_134 - .L_133)
.L_133:
        /*000c*/ 	.word	0x00000000
        /*0010*/ 	.short	0x0000
        /*0012*/ 	.short	0x0000
        /*0014*/ 	.byte	0x00, 0xf0, 0x61, 0x10


	//----- nvinfo : EIATTR_SPARSE_MMA_MASK
	.align		4
.L_134:
        /*0018*/ 	.byte	0x03, 0x50
        /*001a*/ 	.short	0x0000


	//----- nvinfo : EIATTR_MAXREG_COUNT
	.align		4
        /*001c*/ 	.byte	0x03, 0x1b
        /*001e*/ 	.short	0x00ff


	//----- nvinfo : EIATTR_MERCURY_ISA_VERSION
	.align		4
        /*0020*/ 	.byte	0x03, 0x5f
        /*0022*/ 	.short	0x0101


	//----- nvinfo : EIATTR_VRC_CTA_INIT_COUNT
	.align		4
        /*0024*/ 	.byte	0x02, 0x4a
	.zero		1
	.zero		1


	//----- nvinfo : EIATTR_EXIT_INSTR_OFFSETS
	.align		4
        /*0028*/ 	.byte	0x04, 0x1c
        /*002a*/ 	.short	(.L_136 - .L_135)


	//   ....[0]....
.L_135:
        /*002c*/ 	.word	0x00000010


	//----- nvinfo : EIATTR_MAX_THREADS
	.align		4
.L_136:
        /*0030*/ 	.byte	0x04, 0x05
        /*0032*/ 	.short	(.L_138 - .L_137)
.L_137:
        /*0034*/ 	.word	0x00000100
        /*0038*/ 	.word	0x00000001
        /*003c*/ 	.word	0x00000001


	//----- nvinfo : EIATTR_CBANK_PARAM_SIZE
	.align		4
.L_138:
        /*0040*/ 	.byte	0x03, 0x19
        /*0042*/ 	.short	0x0418


	//----- nvinfo : EIATTR_PARAM_CBANK
	.align		4
        /*0044*/ 	.byte	0x04, 0x0a
        /*0046*/ 	.short	(.L_140 - .L_139)
	.align		4
.L_139:
        /*0048*/ 	.word	index@(.nv.constant0._ZN7cutlass13device_kernelIN5flash19enable_sm80_to_sm89INS1_16FlashAttnFwdSm80INS1_25CollectiveMainloopFwdSm80ILi8ELi1ELb1EN4cute5tupleIJNS5_1CILi128EEES8_S8_EEELi128ENS_10bfloat16_tEfNS_4arch4Sm80ELb0ELb0ELb1ELb1ELb1ELb0ELb1ELb0EEENS1_21CollectiveEpilogueFwdIS9_NS6_IJNS7_ILi1EEESF_SF_EEESA_SC_Li256ELb1ELb1ELb0ELb0EEENS1_19SingleTileSchedulerILb1ELb0ELb1ELi128EEEEEEEEEvNT_6ParamsE)
        /*004c*/ 	.short	0x0380
        /*004e*/ 	.short	0x0418


	//----- nvinfo : EIATTR_SW_WAR
	.align		4
.L_140:
        /*0050*/ 	.byte	0x04, 0x36
        /*0052*/ 	.short	(.L_142 - .L_141)
.L_141:
        /*0054*/ 	.word	0x00000008
.L_142:


//--------------------- .nv.info._ZN7cutlass13device_kernelIN5flash19enable_sm80_to_sm89INS1_16FlashAttnFwdSm80INS1_25CollectiveMainloopFwdSm80ILi8ELi1ELb1EN4cute5tupleIJNS5_1CILi128EEES8_S8_EEELi128ENS_10bfloat16_tEfNS_4arch4Sm80ELb0ELb0ELb1ELb1ELb1ELb1ELb1ELb0EEENS1_21CollectiveEpilogueFwdIS9_NS6_IJNS7_ILi1EEESF_SF_EEESA_SC_Li256ELb1ELb1ELb0ELb0EEENS1_19SingleTileSchedulerILb1ELb0ELb1ELi128EEEEEEEEEvNT_6ParamsE --------------------------
	.section	.nv.info._ZN7cutlass13device_kernelIN5flash19enable_sm80_to_sm89INS1_16FlashAttnFwdSm80INS1_25CollectiveMainloopFwdSm80ILi8ELi1ELb1EN4cute5tupleIJNS5_1CILi128EEES8_S8_EEELi128ENS_10bfloat16_tEfNS_4arch4Sm80ELb0ELb0ELb1ELb1ELb1ELb1ELb1ELb0EEENS1_21CollectiveEpilogueFwdIS9_NS6_IJNS7_ILi1EEESF_SF_EEESA_SC_Li256ELb1ELb1ELb0ELb0EEENS1_19SingleTileSchedulerILb1ELb0ELb1ELi128EEEEEEEEEvNT_6ParamsE,"",@"SHT_CUDA_INFO"
	.sectionflags	@""
	.align	4


	//----- nvinfo : EIATTR_CUDA_API_VERSION
	.align		4
        /*0000*/ 	.byte	0x04, 0x37
        /*0002*/ 	.short	(.L_144 - .L_143)
.L_143:
        /*0004*/ 	.word	0x00000082


	//----- nvinfo : EIATTR_KPARAM_INFO
	.align		4
.L_144:
        /*0008*/ 	.byte	0x04, 0x17
        /*000a*/ 	.short	(.L_146 - .L_145)
.L_145:
        /*000c*/ 	.word	0x00000000
        /*0010*/ 	.short	0x0000
        /*0012*/ 	.short	0x0000
        /*0014*/ 	.byte	0x00, 0xf0, 0x61, 0x10


	//----- nvinfo : EIATTR_SPARSE_MMA_MASK
	.align		4
.L_146:
        /*0018*/ 	.byte	0x03, 0x50
        /*001a*/ 	.short	0x0000


	//----- nvinfo : EIATTR_MAXREG_COUNT
	.align		4
        /*001c*/ 	.byte	0x03, 0x1b
        /*001e*/ 	.short	0x00ff


	//----- nvinfo : EIATTR_MERCURY_ISA_VERSION
	.align		4
        /*0020*/ 	.byte	0x03, 0x5f
        /*0022*/ 	.short	0x0101


	//----- nvinfo : EIATTR_VRC_CTA_INIT_COUNT
	.align		4
        /*0024*/ 	.byte	0x02, 0x4a
	.zero		1
	.zero		1


	//----- nvinfo : EIATTR_EXIT_INSTR_OFFSETS
	.align		4
        /*0028*/ 	.byte	0x04, 0x1c
        /*002a*/ 	.short	(.L_148 - .L_147)


	//   ....[0]....
.L_147:
        /*002c*/ 	.word	0x00000010


	//----- nvinfo : EIATTR_MAX_THREADS
	.align		4
.L_148:
        /*0030*/ 	.byte	0x04, 0x05
        /*0032*/ 	.short	(.L_150 - .L_149)
.L_149:
        /*0034*/ 	.word	0x00000100
        /*0038*/ 	.word	0x00000001
        /*003c*/ 	.word	0x00000001


	//----- nvinfo : EIATTR_CBANK_PARAM_SIZE
	.align		4
.L_150:
        /*0040*/ 	.byte	0x03, 0x19
        /*0042*/ 	.short	0x0418


	//----- nvinfo : EIATTR_PARAM_CBANK
	.align		4
        /*0044*/ 	.byte	0x04, 0x0a
        /*0046*/ 	.short	(.L_152 - .L_151)
	.align		4
.L_151:
        /*0048*/ 	.word	index@(.nv.constant0._ZN7cutlass13device_kernelIN5flash19enable_sm80_to_sm89INS1_16FlashAttnFwdSm80INS1_25CollectiveMainloopFwdSm80ILi8ELi1ELb1EN4cute5tupleIJNS5_1CILi128EEES8_S8_EEELi128ENS_10bfloat16_tEfNS_4arch4Sm80ELb0ELb0ELb1ELb1ELb1ELb1ELb1ELb0EEENS1_21CollectiveEpilogueFwdIS9_NS6_IJNS7_ILi1EEESF_SF_EEESA_SC_Li256ELb1ELb1ELb0ELb0EEENS1_19SingleTileSchedulerILb1ELb0ELb1ELi128EEEEEEEEEvNT_6ParamsE)
        /*004c*/ 	.short	0x0380
        /*004e*/ 	.short	0x0418


	//----- nvinfo : EIATTR_SW_WAR
	.align		4
.L_152:
        /*0050*/ 	.byte	0x04, 0x36
        /*0052*/ 	.short	(.L_154 - .L_153)
.L_153:
        /*0054*/ 	.word	0x00000008
.L_154:


//--------------------- .nv.info._ZN7cutlass13device_kernelIN5flash19enable_sm80_to_sm89INS1_16FlashAttnFwdSm80INS1_25CollectiveMainloopFwdSm80ILi8ELi1ELb1EN4cute5tupleIJNS5_1CILi128EEENS7_ILi96EEES8_EEELi128ENS_10bfloat16_tEfNS_4arch4Sm80ELb0ELb1ELb1ELb0ELb1ELb0ELb1ELb0EEENS1_21CollectiveEpilogueFwdINS6_IJS8_S8_S9_EEENS6_IJNS7_ILi1EEESH_SH_EEESB_SD_Li256ELb0ELb1ELb0ELb0EEENS1_19SingleTileSchedulerILb0ELb0ELb1ELi128EEEEEEEEEvNT_6ParamsE --------------------------
	.section	.nv.info._ZN7cutlass13device_kernelIN5flash19enable_sm80_to_sm89INS1_16FlashAttnFwdSm80INS1_25CollectiveMainloopFwdSm80ILi8ELi1ELb1EN4cute5tupleIJNS5_1CILi128EEENS7_ILi96EEES8_EEELi128ENS_10bfloat16_tEfNS_4arch4Sm80ELb0ELb1ELb1ELb0ELb1ELb0ELb1ELb0EEENS1_21CollectiveEpilogueFwdINS6_IJS8_S8_S9_EEENS6_IJNS7_ILi1EEESH_SH_EEESB_SD_Li256ELb0ELb1ELb0ELb0EEENS1_19SingleTileSchedulerILb0ELb0ELb1ELi128EEEEEEEEEvNT_6ParamsE,"",@"SHT_CUDA_INFO"
	.sectionflags	@""
	.align	4


	//----- nvinfo : EIATTR_CUDA_API_VERSION
	.align		4
        /*0000*/ 	.byte	0x04, 0x37
        /*0002*/ 	.short	(.L_156 - .L_155)
.L_155:
        /*0004*/ 	.word	0x00000082


	//----- nvinfo : EIATTR_KPARAM_INFO
	.align		4
.L_156:
        /*0008*/ 	.byte	0x04, 0x17
        /*000a*/ 	.short	(.L_158 - .L_157)
.L_157:
        /*000c*/ 	.word	0x00000000
        /*0010*/ 	.short	0x0000
        /*0012*/ 	.short	0x0000
        /*0014*/ 	.byte	0x00, 0xf0, 0x61, 0x10


	//----- nvinfo : EIATTR_SPARSE_MMA_MASK
	.align		4
.L_158:
        /*0018*/ 	.byte	0x03, 0x50
        /*001a*/ 	.short	0x0000


	//----- nvinfo : EIATTR_MAXREG_COUNT
	.align		4
        /*001c*/ 	.byte	0x03, 0x1b
        /*001e*/ 	.short	0x00ff


	//----- nvinfo : EIATTR_MERCURY_ISA_VERSION
	.align		4
        /*0020*/ 	.byte	0x03, 0x5f
        /*0022*/ 	.short	0x0101


	//----- nvinfo : EIATTR_VRC_CTA_INIT_COUNT
	.align		4
        /*0024*/ 	.byte	0x02, 0x4a
	.zero		1
	.zero		1


	//----- nvinfo : EIATTR_EXIT_INSTR_OFFSETS
	.align		4
        /*0028*/ 	.byte	0x04, 0x1c
        /*002a*/ 	.short	(.L_160 - .L_159)


	//   ....[0]....
.L_159:
        /*002c*/ 	.word	0x00000010


	//----- nvinfo : EIATTR_MAX_THREADS
	.align		4
.L_160:
        /*0030*/ 	.byte	0x04, 0x05
        /*0032*/ 	.short	(.L_162 - .L_161)
.L_161:
        /*0034*/ 	.word	0x00000100
        /*0038*/ 	.word	0x00000001
        /*003c*/ 	.word	0x00000001


	//----- nvinfo : EIATTR_CBANK_PARAM_SIZE
	.align		4
.L_162:
        /*0040*/ 	.byte	0x03, 0x19
        /*0042*/ 	.short	0x0418


	//----- nvinfo : EIATTR_PARAM_CBANK
	.align		4
        /*0044*/ 	.byte	0x04, 0x0a
        /*0046*/ 	.short	(.L_164 - .L_163)
	.align		4
.L_163:
        /*0048*/ 	.word	index@(.nv.constant0._ZN7cutlass13device_kernelIN5flash19enable_sm80_to_sm89INS1_16FlashAttnFwdSm80INS1_25CollectiveMainloopFwdSm80ILi8ELi1ELb1EN4cute5tupleIJNS5_1CILi128EEENS7_ILi96EEES8_EEELi128ENS_10bfloat16_tEfNS_4arch4Sm80ELb0ELb1ELb1ELb0ELb1ELb0ELb1ELb0EEENS1_21CollectiveEpilogueFwdINS6_IJS8_S8_S9_EEENS6_IJNS7_ILi1EEESH_SH_EEESB_SD_Li256ELb0ELb1ELb0ELb0EEENS1_19SingleTileSchedulerILb0ELb0ELb1ELi128EEEEEEEEEvNT_6ParamsE)
        /*004c*/ 	.short	0x0380
        /*004e*/ 	.short	0x0418


	//----- nvinfo : EIATTR_SW_WAR
	.align		4
.L_164:
        /*0050*/ 	.byte	0x04, 0x36
        /*0052*/ 	.short	(.L_166 - .L_165)
.L_165:
        /*0054*/ 	.word	0x00000008
.L_166:


//--------------------- .nv.info._ZN7cutlass13device_kernelIN5flash19enable_sm80_to_sm89INS1_16FlashAttnFwdSm80INS1_25CollectiveMainloopFwdSm80ILi8ELi1ELb1EN4cute5tupleIJNS5_1CILi128EEENS7_ILi96EEES8_EEELi128ENS_10bfloat16_tEfNS_4arch4Sm80ELb0ELb1ELb1ELb1ELb1ELb0ELb1ELb0EEENS1_21CollectiveEpilogueFwdINS6_IJS8_S8_S9_EEENS6_IJNS7_ILi1EEESH_SH_EEESB_SD_Li256ELb1ELb1ELb0ELb0EEENS1_19SingleTileSchedulerILb1ELb0ELb1ELi128EEEEEEEEEvNT_6ParamsE --------------------------
	.section	.nv.info._ZN7cutlass13device_kernelIN5flash19enable_sm80_to_sm89INS1_16FlashAttnFwdSm80INS1_25CollectiveMainloopFwdSm80ILi8ELi1ELb1EN4cute5tupleIJNS5_1CILi128EEENS7_ILi96EEES8_EEELi128ENS_10bfloat16_tEfNS_4arch4Sm80ELb0ELb1ELb1ELb1ELb1ELb0ELb1ELb0EEENS1_21CollectiveEpilogueFwdINS6_IJS8_S8_S9_EEENS6_IJNS7_ILi1EEESH_SH_EEESB_SD_Li256ELb1ELb1ELb0ELb0EEENS1_19SingleTileSchedulerILb1ELb0ELb1ELi128EEEEEEEEEvNT_6ParamsE,"",@"SHT_CUDA_INFO"
	.sectionflags	@""
	.align	4


	//----- nvinfo : EIATTR_CUDA_API_VERSION
	.align		4
        /*0000*/ 	.byte	0x04, 0x37
        /*0002*/ 	.short	(.L_168 - .L_167)
.L_167:
        /*0004*/ 	.word	0x00000082


	//----- nvinfo : EIATTR_KPARAM_INFO
	.align		4
.L_168:
        /*0008*/ 	.byte	0x04, 0x17
        /*000a*/ 	.short	(.L_170 - .L_169)
.L_169:
        /*000c*/ 	.word	0x00000000
        /*0010*/ 	.short	0x0000
        /*0012*/ 	.short	0x0000
        /*0014*/ 	.byte	0x00, 0xf0, 0x61, 0x10


	//----- nvinfo : EIATTR_SPARSE_MMA_MASK
	.align		4
.L_170:
        /*0018*/ 	.byte	0x03, 0x50
        /*001a*/ 	.short	0x0000


	//----- nvinfo : EIATTR_MAXREG_COUNT
	.align		4
        /*001c*/ 	.byte	0x03, 0x1b
        /*001e*/ 	.short	0x00ff


	//----- nvinfo : EIATTR_MERCURY_ISA_VERSION
	.align		4
        /*0020*/ 	.byte	0x03, 0x5f
        /*0022*/ 	.short	0x0101


	//----- nvinfo : EIATTR_VRC_CTA_INIT_COUNT
	.align		4
        /*0024*/ 	.byte	0x02, 0x4a
	.zero		1
	.zero		1


	//----- nvinfo : EIATTR_EXIT_INSTR_OFFSETS
	.align		4
        /*0028*/ 	.byte	0x04, 0x1c
        /*002a*/ 	.short	(.L_172 - .L_171)


	//   ....[0]....
.L_171:
        /*002c*/ 	.word	0x00000010


	//----- nvinfo : EIATTR_MAX_THREADS
	.align		4
.L_172:
        /*0030*/ 	.byte	0x04, 0x05
        /*0032*/ 	.short	(.L_174 - .L_173)
.L_173:
        /*0034*/ 	.word	0x00000100
        /*0038*/ 	.word	0x00000001
        /*003c*/ 	.word	0x00000001


	//----- nvinfo : EIATTR_CBANK_PARAM_SIZE
	.align		4
.L_174:
        /*0040*/ 	.byte	0x03, 0x19
        /*0042*/ 	.short	0x0418


	//----- nvinfo : EIATTR_PARAM_CBANK
	.align		4
        /*0044*/ 	.byte	0x04, 0x0a
        /*0046*/ 	.short	(.L_176 - .L_175)
	.align		4
.L_175:
        /*0048*/ 	.word	index@(.nv.constant0._ZN7cutlass13device_kernelIN5flash19enable_sm80_to_sm89INS1_16FlashAttnFwdSm80INS1_25CollectiveMainloopFwdSm80ILi8ELi1ELb1EN4cute5tupleIJNS5_1CILi128EEENS7_ILi96EEES8_EEELi128ENS_10bfloat16_tEfNS_4arch4Sm80ELb0ELb1ELb1ELb1ELb1ELb0ELb1ELb0EEENS1_21CollectiveEpilogueFwdINS6_IJS8_S8_S9_EEENS6_IJNS7_ILi1EEESH_SH_EEESB_SD_Li256ELb1ELb1ELb0ELb0EEENS1_19SingleTileSchedulerILb1ELb0ELb1ELi128EEEEEEEEEvNT_6ParamsE)
        /*004c*/ 	.short	0x0380
        /*004e*/ 	.short	0x0418


	//----- nvinfo : EIATTR_SW_WAR
	.align		4
.L_176:
        /*0050*/ 	.byte	0x04, 0x36
        /*0052*/ 	.short	(.L_178 - .L_177)
.L_177:
        /*0054*/ 	.word	0x00000008
.L_178:


//--------------------- .nv.info._ZN7cutlass13device_kernelIN5flash19enable_sm80_to_sm89INS1_16FlashAttnFwdSm80INS1_25CollectiveMainloopFwdSm80ILi8ELi1ELb1EN4cute5tupleIJNS5_1CILi128EEENS7_ILi96EEES8_EEELi128ENS_10bfloat16_tEfNS_4arch4Sm80ELb0ELb1ELb1ELb1ELb1ELb1ELb1ELb0EEENS1_21CollectiveEpilogueFwdINS6_IJS8_S8_S9_EEENS6_IJNS7_ILi1EEESH_SH_EEESB_SD_Li256ELb1ELb1ELb0ELb0EEENS1_19SingleTileSchedulerILb1ELb0ELb1ELi128EEEEEEEEEvNT_6ParamsE --------------------------
	.section	.nv.info._ZN7cutlass13device_kernelIN5flash19enable_sm80_to_sm89INS1_16FlashAttnFwdSm80INS1_25CollectiveMainloopFwdSm80ILi8ELi1ELb1EN4cute5tupleIJNS5_1CILi128EEENS7_ILi96EEES8_EEELi128ENS_10bfloat16_tEfNS_4arch4Sm80ELb0ELb1ELb1ELb1ELb1ELb1ELb1ELb0EEENS1_21CollectiveEpilogueFwdINS6_IJS8_S8_S9_EEENS6_IJNS7_ILi1EEESH_SH_EEESB_SD_Li256ELb1ELb1ELb0ELb0EEENS1_19SingleTileSchedulerILb1ELb0ELb1ELi128EEEEEEEEEvNT_6ParamsE,"",@"SHT_CUDA_INFO"
	.sectionflags	@""
	.align	4


	//----- nvinfo : EIATTR_CUDA_API_VERSION
	.align		4
        /*0000*/ 	.byte	0x04, 0x37
        /*0002*/ 	.short	(.L_180 - .L_179)
.L_179:
        /*0004*/ 	.word	0x00000082


	//----- nvinfo : EIATTR_KPARAM_INFO
	.align		4
.L_180:
        /*0008*/ 	.byte	0x04, 0x17
        /*000a*/ 	.short	(.L_182 - .L_181)
.L_181:
        /*000c*/ 	.word	0x00000000
        /*0010*/ 	.short	0x0000
        /*0012*/ 	.short	0x0000
        /*0014*/ 	.byte	0x00, 0xf0, 0x61, 0x10


	//----- nvinfo : EIATTR_SPARSE_MMA_MASK
	.align		4
.L_182:
        /*0018*/ 	.byte	0x03, 0x50
        /*001a*/ 	.short	0x0000


	//----- nvinfo : EIATTR_MAXREG_COUNT
	.align		4
        /*001c*/ 	.byte	0x03, 0x1b
        /*001e*/ 	.short	0x00ff


	//----- nvinfo : EIATTR_MERCURY_ISA_VERSION
	.align		4
        /*0020*/ 	.byte	0x03, 0x5f
        /*0022*/ 	.short	0x0101


	//----- nvinfo : EIATTR_VRC_CTA_INIT_COUNT
	.align		4
        /*0024*/ 	.byte	0x02, 0x4a
	.zero		1
	.zero		1


	//----- nvinfo : EIATTR_EXIT_INSTR_OFFSETS
	.align		4
        /*0028*/ 	.byte	0x04, 0x1c
        /*002a*/ 	.short	(.L_184 - .L_183)


	//   ....[0]....
.L_183:
        /*002c*/ 	.word	0x00000010


	//----- nvinfo : EIATTR_MAX_THREADS
	.align		4
.L_184:
        /*0030*/ 	.byte	0x04, 0x05
        /*0032*/ 	.short	(.L_186 - .L_185)
.L_185:
        /*0034*/ 	.word	0x00000100
        /*0038*/ 	.word	0x00000001
        /*003c*/ 	.word	0x00000001


	//----- nvinfo : EIATTR_CBANK_PARAM_SIZE
	.align		4
.L_186:
        /*0040*/ 	.byte	0x03, 0x19
        /*0042*/ 	.short	0x0418


	//----- nvinfo : EIATTR_PARAM_CBANK
	.align		4
        /*0044*/ 	.byte	0x04, 0x0a
        /*0046*/ 	.short	(.L_188 - .L_187)
	.align		4
.L_187:
        /*0048*/ 	.word	index@(.nv.constant0._ZN7cutlass13device_kernelIN5flash19enable_sm80_to_sm89INS1_16FlashAttnFwdSm80INS1_25CollectiveMainloopFwdSm80ILi8ELi1ELb1EN4cute5tupleIJNS5_1CILi128EEENS7_ILi96EEES8_EEELi128ENS_10bfloat16_tEfNS_4arch4Sm80ELb0ELb1ELb1ELb1ELb1ELb1ELb1ELb0EEENS1_21CollectiveEpilogueFwdINS6_IJS8_S8_S9_EEENS6_IJNS7_ILi1EEESH_SH_EEESB_SD_Li256ELb1ELb1ELb0ELb0EEENS1_19SingleTileSchedulerILb1ELb0ELb1ELi128EEEEEEEEEvNT_6ParamsE)
        /*004c*/ 	.short	0x0380
        /*004e*/ 	.short	0x0418


	//----- nvinfo : EIATTR_SW_WAR
	.align		4
.L_188:
        /*0050*/ 	.byte	0x04, 0x36
        /*0052*/ 	.short	(.L_190 - .L_189)
.L_189:
        /*0054*/ 	.word	0x00000008
.L_190:


//--------------------- .nv.info._ZN7cutlass13device_kernelIN5flash19enable_sm80_to_sm89INS1_16FlashAttnFwdSm80INS1_25CollectiveMainloopFwdSm80ILi8ELi1ELb1EN4cute5tupleIJNS5_1CILi128EEES8_S8_EEELi128ENS_10bfloat16_tEfNS_4arch4Sm80ELb1ELb0ELb1ELb0ELb1ELb0ELb1ELb0EEENS1_21CollectiveEpilogueFwdIS9_NS6_IJNS7_ILi1EEESF_SF_EEESA_SC_Li256ELb0ELb1ELb0ELb0EEENS1_30DynamicPersistentTileSchedulerILi256ELi256ELb0ELb1ELb0EEEEEEEEEvNT_6ParamsE --------------------------
	.section	.nv.info._ZN7cutlass13device_kernelIN5flash19enable_sm80_to_sm89INS1_16FlashAttnFwdSm80INS1_25CollectiveMainloopFwdSm80ILi8ELi1ELb1EN4cute5tupleIJNS5_1CILi128EEES8_S8_EEELi128ENS_10bfloat16_tEfNS_4arch4Sm80ELb1ELb0ELb1ELb0ELb1ELb0ELb1ELb0EEENS1_21CollectiveEpilogueFwdIS9_NS6_IJNS7_ILi1EEESF_SF_EEESA_SC_Li256ELb0ELb1ELb0ELb0EEENS1_30DynamicPersistentTileSchedulerILi256ELi256ELb0ELb1ELb0EEEEEEEEEvNT_6ParamsE,"",@"SHT_CUDA_INFO"
	.sectionflags	@""
	.align	4


	//----- nvinfo : EIATTR_CUDA_API_VERSION
	.align		4
        /*0000*/ 	.byte	0x04, 0x37
        /*0002*/ 	.short	(.L_192 - .L_191)
.L_191:
        /*0004*/ 	.word	0x00000082


	//----- nvinfo : EIATTR_KPARAM_INFO
	.align		4
.L_192:
        /*0008*/ 	.byte	0x04, 0x17
        /*000a*/ 	.short	(.L_194 - .L_193)
.L_193:
        /*000c*/ 	.word	0x00000000
        /*0010*/ 	.short	0x0000
        /*0012*/ 	.short	0x0000
        /*0014*/ 	.byte	0x00, 0xf0, 0xa1, 0x10


	//----- nvinfo : EIATTR_SPARSE_MMA_MASK
	.align		4
.L_194:
        /*0018*/ 	.byte	0x03, 0x50
        /*001a*/ 	.short	0x0000


	//----- nvinfo : EIATTR_MAXREG_COUNT
	.align		4
        /*001c*/ 	.byte	0x03, 0x1b
        /*001e*/ 	.short	0x00ff


	//----- nvinfo : EIATTR_MERCURY_ISA_VERSION
	.align		4
        /*0020*/ 	.byte	0x03, 0x5f
        /*0022*/ 	.short	0x0101


	//----- nvinfo : EIATTR_VRC_CTA_INIT_COUNT
	.align		4
        /*0024*/ 	.byte	0x02, 0x4a
	.zero		1
	.zero		1


	//----- nvinfo : EIATTR_EXIT_INSTR_OFFSETS
	.align		4
        /*0028*/ 	.byte	0x04, 0x1c
        /*002a*/ 	.short	(.L_196 - .L_195)


	//   ....[0]....
.L_195:
        /*002c*/ 	.word	0x00000010


	//----- nvinfo : EIATTR_MAX_THREADS
	.align		4
.L_196:
        /*0030*/ 	.byte	0x04, 0x05
        /*0032*/ 	.short	(.L_198 - .L_197)
.L_197:
        /*0034*/ 	.word	0x00000100
        /*0038*/ 	.word	0x00000001
        /*003c*/ 	.word	0x00000001


	//----- nvinfo : EIATTR_CBANK_PARAM_SIZE
	.align		4
.L_198:
        /*0040*/ 	.byte	0x03, 0x19
        /*0042*/ 	.short	0x0428


	//----- nvinfo : EIATTR_PARAM_CBANK
	.align		4
        /*0044*/ 	.byte	0x04, 0x0a
        /*0046*/ 	.short	(.L_200 - .L_199)
	.align		4
.L_199:
        /*0048*/ 	.word	index@(.nv.constant0._ZN7cutlass13device_kernelIN5flash19enable_sm80_to_sm89INS1_16FlashAttnFwdSm80INS1_25CollectiveMainloopFwdSm80ILi8ELi1ELb1EN4cute5tupleIJNS5_1CILi128EEES8_S8_EEELi128ENS_10bfloat16_tEfNS_4arch4Sm80ELb1ELb0ELb1ELb0ELb1ELb0ELb1ELb0EEENS1_21CollectiveEpilogueFwdIS9_NS6_IJNS7_ILi1EEESF_SF_EEESA_SC_Li256ELb0ELb1ELb0ELb0EEENS1_30DynamicPersistentTileSchedulerILi256ELi256ELb0ELb1ELb0EEEEEEEEEvNT_6ParamsE)
        /*004c*/ 	.short	0x0380
        /*004e*/ 	.short	0x0428


	//----- nvinfo : EIATTR_SW_WAR
	.align		4
.L_200:
        /*0050*/ 	.byte	0x04, 0x36
        /*0052*/ 	.short	(.L_202 - .L_201)
.L_201:
        /*0054*/ 	.word	0x00000008
.L_202:


//--------------------- .nv.info._ZN7cutlass13device_kernelIN5flash19enable_sm80_to_sm89INS1_16FlashAttnFwdSm80INS1_25CollectiveMainloopFwdSm80ILi8ELi1ELb1EN4cute5tupleIJNS5_1CILi128EEES8_S8_EEELi128ENS_10bfloat16_tEfNS_4arch4Sm80ELb1ELb0ELb1ELb1ELb1ELb0ELb1ELb0EEENS1_21CollectiveEpilogueFwdIS9_NS6_IJNS7_ILi1EEESF_SF_EEESA_SC_Li256ELb1ELb1ELb0ELb0EEENS1_19SingleTileSchedulerILb1ELb0ELb1ELi128EEEEEEEEEvNT_6ParamsE --------------------------
	.section	.nv.info._ZN7cutlass13device_kernelIN5flash19enable_sm80_to_sm89INS1_16FlashAttnFwdSm80INS1_25CollectiveMainloopFwdSm80ILi8ELi1ELb1EN4cute5tupleIJNS5_1CILi128EEES8_S8_EEELi128ENS_10bfloat16_tEfNS_4arch4Sm80ELb1ELb0ELb1ELb1ELb1ELb0ELb1ELb0EEENS1_21CollectiveEpilogueFwdIS9_NS6_IJNS7_ILi1EEESF_SF_EEESA_SC_Li256ELb1ELb1ELb0ELb0EEENS1_19SingleTileSchedulerILb1ELb0ELb1ELi128EEEEEEEEEvNT_6ParamsE,"",@"SHT_CUDA_INFO"
	.sectionflags	@""
	.align	4


	//----- nvinfo : EIATTR_CUDA_API_VERSION
	.align		4
        /*0000*/ 	.byte	0x04, 0x37
        /*0002*/ 	.short	(.L_204 - .L_203)
.L_203:
        /*0004*/ 	.word	0x00000082


	//----- nvinfo : EIATTR_KPARAM_INFO
	.align		4
.L_204:
        /*0008*/ 	.byte	0x04, 0x17
        /*000a*/ 	.short	(.L_206 - .L_205)
.L_205:
        /*000c*/ 	.word	0x00000000
        /*0010*/ 	.short	0x0000
        /*0012*/ 	.short	0x0000
        /*0014*/ 	.byte	0x00, 0xf0, 0x61, 0x10


	//----- nvinfo : EIATTR_SPARSE_MMA_MASK
	.align		4
.L_206:
        /*0018*/ 	.byte	0x03, 0x50
        /*001a*/ 	.short	0x0000


	//----- nvinfo : EIATTR_MAXREG_COUNT
	.align		4
        /*001c*/ 	.byte	0x03, 0x1b
        /*001e*/ 	.short	0x00ff


	//----- nvinfo : EIATTR_MERCURY_ISA_VERSION
	.align		4
        /*0020*/ 	.byte	0x03, 0x5f
        /*0022*/ 	.short	0x0101


	//----- nvinfo : EIATTR_VRC_CTA_INIT_COUNT
	.align		4
        /*0024*/ 	.byte	0x02, 0x4a
	.zero		1
	.zero		1


	//----- nvinfo : EIATTR_EXIT_INSTR_OFFSETS
	.align		4
        /*0028*/ 	.byte	0x04, 0x1c
        /*002a*/ 	.short	(.L_208 - .L_207)


	//   ....[0]....
.L_207:
        /*002c*/ 	.word	0x00000010


	//----- nvinfo : EIATTR_MAX_THREADS
	.align		4
.L_208:
        /*0030*/ 	.byte	0x04, 0x05
        /*0032*/ 	.short	(.L_210 - .L_209)
.L_209:
        /*0034*/ 	.word	0x00000100
        /*0038*/ 	.word	0x00000001
        /*003c*/ 	.word	0x00000001


	//----- nvinfo : EIATTR_CBANK_PARAM_SIZE
	.align		4
.L_210:
        /*0040*/ 	.byte	0x03, 0x19
        /*0042*/ 	.short	0x0418


	//----- nvinfo : EIATTR_PARAM_CBANK
	.align		4
        /*0044*/ 	.byte	0x04, 0x0a
        /*0046*/ 	.short	(.L_212 - .L_211)
	.align		4
.L_211:
        /*0048*/ 	.word	index@(.nv.constant0._ZN7cutlass13device_kernelIN5flash19enable_sm80_to_sm89INS1_16FlashAttnFwdSm80INS1_25CollectiveMainloopFwdSm80ILi8ELi1ELb1EN4cute5tupleIJNS5_1CILi128EEES8_S8_EEELi128ENS_10bfloat16_tEfNS_4arch4Sm80ELb1ELb0ELb1ELb1ELb1ELb0ELb1ELb0EEENS1_21CollectiveEpilogueFwdIS9_NS6_IJNS7_ILi1EEESF_SF_EEESA_SC_Li256ELb1ELb1ELb0ELb0EEENS1_19SingleTileSchedulerILb1ELb0ELb1ELi128EEEEEEEEEvNT_6ParamsE)
        /*004c*/ 	.short	0x0380
        /*004e*/ 	.short	0x0418


	//----- nvinfo : EIATTR_SW_WAR
	.align		4
.L_212:
        /*0050*/ 	.byte	0x04, 0x36
        /*0052*/ 	.short	(.L_214 - .L_213)
.L_213:
        /*0054*/ 	.word	0x00000008
.L_214:


//--------------------- .nv.info._ZN7cutlass13device_kernelIN5flash19enable_sm80_to_sm89INS1_16FlashAttnFwdSm80INS1_25CollectiveMainloopFwdSm80ILi8ELi1ELb1EN4cute5tupleIJNS5_1CILi128EEES8_S8_EEELi128ENS_10bfloat16_tEfNS_4arch4Sm80ELb1ELb0ELb1ELb1ELb1ELb1ELb1ELb0EEENS1_21CollectiveEpilogueFwdIS9_NS6_IJNS7_ILi1EEESF_SF_EEESA_SC_Li256ELb1ELb1ELb0ELb0EEENS1_19SingleTileSchedulerILb1ELb0ELb1ELi128EEEEEEEEEvNT_6ParamsE --------------------------
	.section	.nv.info._ZN7cutlass13device_kernelIN5flash19enable_sm80_to_sm89INS1_16FlashAttnFwdSm80INS1_25CollectiveMainloopFwdSm80ILi8ELi1ELb1EN4cute5tupleIJNS5_1CILi128EEES8_S8_EEELi128ENS_10bfloat16_tEfNS_4arch4Sm80ELb1ELb0ELb1ELb1ELb1ELb1ELb1ELb0EEENS1_21CollectiveEpilogueFwdIS9_NS6_IJNS7_ILi1EEESF_SF_EEESA_SC_Li256ELb1ELb1ELb0ELb0EEENS1_19SingleTileSchedulerILb1ELb0ELb1ELi128EEEEEEEEEvNT_6ParamsE,"",@"SHT_CUDA_INFO"
	.sectionflags	@""
	.align	4


	//----- nvinfo : EIATTR_CUDA_API_VERSION
	.align		4
        /*0000*/ 	.byte	0x04, 0x37
        /*0002*/ 	.short	(.L_216 - .L_215)
.L_215:
        /*0004*/ 	.word	0x00000082


	//----- nvinfo : EIATTR_KPARAM_INFO
	.align		4
.L_216:
        /*0008*/ 	.byte	0x04, 0x17
        /*000a*/ 	.short	(.L_218 - .L_217)
.L_217:
        /*000c*/ 	.word	0x00000000
        /*0010*/ 	.short	0x0000
        /*0012*/ 	.short	0x0000
        /*0014*/ 	.byte	0x00, 0xf0, 0x61, 0x10


	//----- nvinfo : EIATTR_SPARSE_MMA_MASK
	.align		4
.L_218:
        /*0018*/ 	.byte	0x03, 0x50
        /*001a*/ 	.short	0x0000


	//----- nvinfo : EIATTR_MAXREG_COUNT
	.align		4
        /*001c*/ 	.byte	0x03, 0x1b
        /*001e*/ 	.short	0x00ff


	//----- nvinfo : EIATTR_MERCURY_ISA_VERSION
	.align		4
        /*0020*/ 	.byte	0x03, 0x5f
        /*0022*/ 	.short	0x0101


	//----- nvinfo : EIATTR_VRC_CTA_INIT_COUNT
	.align		4
        /*0024*/ 	.byte	0x02, 0x4a
	.zero		1
	.zero		1


	//----- nvinfo : EIATTR_EXIT_INSTR_OFFSETS
	.align		4
        /*0028*/ 	.byte	0x04, 0x1c
        /*002a*/ 	.short	(.L_220 - .L_219)


	//   ....[0]....
.L_219:
        /*002c*/ 	.word	0x00000010


	//----- nvinfo : EIATTR_MAX_THREADS
	.align		4
.L_220:
        /*0030*/ 	.byte	0x04, 0x05
        /*0032*/ 	.short	(.L_222 - .L_221)
.L_221:
        /*0034*/ 	.word	0x00000100
        /*0038*/ 	.word	0x00000001
        /*003c*/ 	.word	0x00000001


	//----- nvinfo : EIATTR_CBANK_PARAM_SIZE
	.align		4
.L_222:
        /*0040*/ 	.byte	0x03, 0x19
        /*0042*/ 	.short	0x0418


	//----- nvinfo : EIATTR_PARAM_CBANK
	.align		4
        /*0044*/ 	.byte	0x04, 0x0a
        /*0046*/ 	.short	(.L_224 - .L_223)
	.align		4
.L_223:
        /*0048*/ 	.word	index@(.nv.constant0._ZN7cutlass13device_kernelIN5flash19enable_sm80_to_sm89INS1_16FlashAttnFwdSm80INS1_25CollectiveMainloopFwdSm80ILi8ELi1ELb1EN4cute5tupleIJNS5_1CILi128EEES8_S8_EEELi128ENS_10bfloat16_tEfNS_4arch4Sm80ELb1ELb0ELb1ELb1ELb1ELb1ELb1ELb0EEENS1_21CollectiveEpilogueFwdIS9_NS6_IJNS7_ILi1EEESF_SF_EEESA_SC_Li256ELb1ELb1ELb0ELb0EEENS1_19SingleTileSchedulerILb1ELb0ELb1ELi128EEEEEEEEEvNT_6ParamsE)
        /*004c*/ 	.short	0x0380
        /*004e*/ 	.short	0x0418


	//----- nvinfo : EIATTR_SW_WAR
	.align		4
.L_224:
        /*0050*/ 	.byte	0x04, 0x36
        /*0052*/ 	.short	(.L_226 - .L_225)
.L_225:
        /*0054*/ 	.word	0x00000008
.L_226:


//--------------------- .nv.info._ZN7cutlass13device_kernelIN5flash19enable_sm80_to_sm89INS1_16FlashAttnFwdSm80INS1_25CollectiveMainloopFwdSm80ILi4ELi1ELb0EN4cute5tupleIJNS5_1CILi128EEENS7_ILi64EEES8_EEELi128ENS_10bfloat16_tEfNS_4arch4Sm80ELb0ELb0ELb1ELb0ELb1ELb0ELb1ELb0EEENS1_21CollectiveEpilogueFwdINS6_IJS8_S8_S9_EEENS6_IJNS7_ILi1EEESH_SH_EEESB_SD_Li128ELb0ELb1ELb0ELb0EEENS1_19SingleTileSchedulerILb0ELb0ELb1ELi128EEEEEEEEEvNT_6ParamsE --------------------------
	.section	.nv.info._ZN7cutlass13device_kernelIN5flash19enable_sm80_to_sm89INS1_16FlashAttnFwdSm80INS1_25CollectiveMainloopFwdSm80ILi4ELi1ELb0EN4cute5tupleIJNS5_1CILi128EEENS7_ILi64EEES8_EEELi128ENS_10bfloat16_tEfNS_4arch4Sm80ELb0ELb0ELb1ELb0ELb1ELb0ELb1ELb0EEENS1_21CollectiveEpilogueFwdINS6_IJS8_S8_S9_EEENS6_IJNS7_ILi1EEESH_SH_EEESB_SD_Li128ELb0ELb1ELb0ELb0EEENS1_19SingleTileSchedulerILb0ELb0ELb1ELi128EEEEEEEEEvNT_6ParamsE,"",@"SHT_CUDA_INFO"
	.sectionflags	@""
	.align	4


	//----- nvinfo : EIATTR_CUDA_API_VERSION
	.align		4
        /*0000*/ 	.byte	0x04, 0x37
        /*0002*/ 	.short	(.L_228 - .L_227)
.L_227:
        /*0004*/ 	.word	0x00000082


	//----- nvinfo : EIATTR_KPARAM_INFO
	.align		4
.L_228:
        /*0008*/ 	.byte	0x04, 0x17
        /*000a*/ 	.short	(.L_230 - .L_229)
.L_229:
        /*000c*/ 	.word	0x00000000
        /*0010*/ 	.short	0x0000
        /*0012*/ 	.short	0x0000
        /*0014*/ 	.byte	0x00, 0xf0, 0x61, 0x10


	//----- nvinfo : EIATTR_SPARSE_MMA_MASK
	.align		4
.L_230:
        /*0018*/ 	.byte	0x03, 0x50
        /*001a*/ 	.short	0x0000


	//----- nvinfo : EIATTR_MAXREG_COUNT
	.align		4
        /*001c*/ 	.byte	0x03, 0x1b
        /*001e*/ 	.short	0x00ff


	//----- nvinfo : EIATTR_MERCURY_ISA_VERSION
	.align		4
        /*0020*/ 	.byte	0x03, 0x5f
        /*0022*/ 	.short	0x0101


	//----- nvinfo : EIATTR_VRC_CTA_INIT_COUNT
	.align		4
        /*0024*/ 	.byte	0x02, 0x4a
	.zero		1
	.zero		1


	//----- nvinfo : EIATTR_EXIT_INSTR_OFFSETS
	.align		4
        /*0028*/ 	.byte	0x04, 0x1c
        /*002a*/ 	.short	(.L_232 - .L_231)


	//   ....[0]....
.L_231:
        /*002c*/ 	.word	0x00000010


	//----- nvinfo : EIATTR_MAX_THREADS
	.align		4
.L_232:
        /*0030*/ 	.byte	0x04, 0x05
        /*0032*/ 	.short	(.L_234 - .L_233)
.L_233:
        /*0034*/ 	.word	0x00000080
        /*0038*/ 	.word	0x00000001
        /*003c*/ 	.word	0x00000001


	//----- nvinfo : EIATTR_CBANK_PARAM_SIZE
	.align		4
.L_234:
        /*0040*/ 	.byte	0x03, 0x19
        /*0042*/ 	.short	0x0418


	//----- nvinfo : EIATTR_PARAM_CBANK
	.align		4
        /*0044*/ 	.byte	0x04, 0x0a
        /*0046*/ 	.short	(.L_236 - .L_235)
	.align		4
.L_235:
        /*0048*/ 	.word	index@(.nv.constant0._ZN7cutlass13device_kernelIN5flash19enable_sm80_to_sm89INS1_16FlashAttnFwdSm80INS1_25CollectiveMainloopFwdSm80ILi4ELi1ELb0EN4cute5tupleIJNS5_1CILi128EEENS7_ILi64EEES8_EEELi128ENS_10bfloat16_tEfNS_4arch4Sm80ELb0ELb0ELb1ELb0ELb1ELb0ELb1ELb0EEENS1_21CollectiveEpilogueFwdINS6_IJS8_S8_S9_EEENS6_IJNS7_ILi1EEESH_SH_EEESB_SD_Li128ELb0ELb1ELb0ELb0EEENS1_19SingleTileSchedulerILb0ELb0ELb1ELi128EEEEEEEEEvNT_6ParamsE)
        /*004c*/ 	.short	0x0380
        /*004e*/ 	.short	0x0418


	//----- nvinfo : EIATTR_SW_WAR
	.align		4
.L_236:
        /*0050*/ 	.byte	0x04, 0x36
        /*0052*/ 	.short	(.L_238 - .L_237)
.L_237:
        /*0054*/ 	.word	0x00000008
.L_238:


//--------------------- .nv.info._ZN7cutlass13device_kernelIN5flash19enable_sm80_to_sm89INS1_16FlashAttnFwdSm80INS1_25CollectiveMainloopFwdSm80ILi4ELi1ELb0EN4cute5tupleIJNS5_1CILi128EEENS7_ILi64EEES8_EEELi128ENS_10bfloat16_tEfNS_4arch4Sm80ELb0ELb0ELb1ELb1ELb1ELb0ELb1ELb0EEENS1_21CollectiveEpilogueFwdINS6_IJS8_S8_S9_EEENS6_IJNS7_ILi1EEESH_SH_EEESB_SD_Li128ELb1ELb1ELb0ELb0EEENS1_19SingleTileSchedulerILb1ELb0ELb1ELi128EEEEEEEEEvNT_6ParamsE --------------------------
	.section	.nv.info._ZN7cutlass13device_kernelIN5flash19enable_sm80_to_sm89INS1_16FlashAttnFwdSm80INS1_25CollectiveMainloopFwdSm80ILi4ELi1ELb0EN4cute5tupleIJNS5_1CILi128EEENS7_ILi64EEES8_EEELi128ENS_10bfloat16_tEfNS_4arch4Sm80ELb0ELb0ELb1ELb1ELb1ELb0ELb1ELb0EEENS1_21CollectiveEpilogueFwdINS6_IJS8_S8_S9_EEENS6_IJNS7_ILi1EEESH_SH_EEESB_SD_Li128ELb1ELb1ELb0ELb0EEENS1_19SingleTileSchedulerILb1ELb0ELb1ELi128EEEEEEEEEvNT_6ParamsE,"",@"SHT_CUDA_INFO"
	.sectionflags	@""
	.align	4


	//----- nvinfo : EIATTR_CUDA_API_VERSION
	.align		4
        /*0000*/ 	.byte	0x04, 0x37
        /*0002*/ 	.short	(.L_240 - .L_239)
.L_239:
        /*0004*/ 	.word	0x00000082


	//----- nvinfo : EIATTR_KPARAM_INFO
	.align		4
.L_240:
        /*0008*/ 	.byte	0x04, 0x17
        /*000a*/ 	.short	(.L_242 - .L_241)
.L_241:
        /*000c*/ 	.word	0x00000000
        /*0010*/ 	.short	0x0000
        /*0012*/ 	.short	0x0000
        /*0014*/ 	.byte	0x00, 0xf0, 0x61, 0x10


	//----- nvinfo : EIATTR_SPARSE_MMA_MASK
	.align		4
.L_242:
        /*0018*/ 	.byte	0x03, 0x50
        /*001a*/ 	.short	0x0000


	//----- nvinfo : EIATTR_MAXREG_COUNT
	.align		4
        /*001c*/ 	.byte	0x03, 0x1b
        /*001e*/ 	.short	0x00ff


	//----- nvinfo : EIATTR_MERCURY_ISA_VERSION
	.align		4
        /*0020*/ 	.byte	0x03, 0x5f
        /*0022*/ 	.short	0x0101


	//----- nvinfo : EIATTR_VRC_CTA_INIT_COUNT
	.align		4
        /*0024*/ 	.byte	0x02, 0x4a
	.zero		1
	.zero		1


	//----- nvinfo : EIATTR_EXIT_INSTR_OFFSETS
	.align		4
        /*0028*/ 	.byte	0x04, 0x1c
        /*002a*/ 	.short	(.L_244 - .L_243)


	//   ....[0]....
.L_243:
        /*002c*/ 	.word	0x00000010


	//----- nvinfo : EIATTR_MAX_THREADS
	.align		4
.L_244:
        /*0030*/ 	.byte	0x04, 0x05
        /*0032*/ 	.short	(.L_246 - .L_245)
.L_245:
        /*0034*/ 	.word	0x00000080
        /*0038*/ 	.word	0x00000001
        /*003c*/ 	.word	0x00000001


	//----- nvinfo : EIATTR_CBANK_PARAM_SIZE
	.align		4
.L_246:
        /*0040*/ 	.byte	0x03, 0x19
        /*0042*/ 	.short	0x0418


	//----- nvinfo : EIATTR_PARAM_CBANK
	.align		4
        /*0044*/ 	.byte	0x04, 0x0a
        /*0046*/ 	.short	(.L_248 - .L_247)
	.align		4
.L_247:
        /*0048*/ 	.word	index@(.nv.constant0._ZN7cutlass13device_kernelIN5flash19enable_sm80_to_sm89INS1_16FlashAttnFwdSm80INS1_25CollectiveMainloopFwdSm80ILi4ELi1ELb0EN4cute5tupleIJNS5_1CILi128EEENS7_ILi64EEES8_EEELi128ENS_10bfloat16_tEfNS_4arch4Sm80ELb0ELb0ELb1ELb1ELb1ELb0ELb1ELb0EEENS1_21CollectiveEpilogueFwdINS6_IJS8_S8_S9_EEENS6_IJNS7_ILi1EEESH_SH_EEESB_SD_Li128ELb1ELb1ELb0ELb0EEENS1_19SingleTileSchedulerILb1ELb0ELb1ELi128EEEEEEEEEvNT_6ParamsE)
        /*004c*/ 	.short	0x0380
        /*004e*/ 	.short	0x0418


	//----- nvinfo : EIATTR_SW_WAR
	.align		4
.L_248:
        /*0050*/ 	.byte	0x04, 0x36
        /*0052*/ 	.short	(.L_250 - .L_249)
.L_249:
        /*0054*/ 	.word	0x00000008
.L_250:


//--------------------- .nv.info._ZN7cutlass13device_kernelIN5flash19enable_sm80_to_sm89INS1_16FlashAttnFwdSm80INS1_25CollectiveMainloopFwdSm80ILi4ELi1ELb0EN4cute5tupleIJNS5_1CILi128EEENS7_ILi64EEES8_EEELi128ENS_10bfloat16_tEfNS_4arch4Sm80ELb0ELb0ELb1ELb1ELb1ELb1ELb1ELb0EEENS1_21CollectiveEpilogueFwdINS6_IJS8_S8_S9_EEENS6_IJNS7_ILi1EEESH_SH_EEESB_SD_Li128ELb1ELb1ELb0ELb0EEENS1_19SingleTileSchedulerILb1ELb0ELb1ELi128EEEEEEEEEvNT_6ParamsE --------------------------
	.section	.nv.info._ZN7cutlass13device_kernelIN5flash19enable_sm80_to_sm89INS1_16FlashAttnFwdSm80INS1_25CollectiveMainloopFwdSm80ILi4ELi1ELb0EN4cute5tupleIJNS5_1CILi128EEENS7_ILi64EEES8_EEELi128ENS_10bfloat16_tEfNS_4arch4Sm80ELb0ELb0ELb1ELb1ELb1ELb1ELb1ELb0EEENS1_21CollectiveEpilogueFwdINS6_IJS8_S8_S9_EEENS6_IJNS7_ILi1EEESH_SH_EEESB_SD_Li128ELb1ELb1ELb0ELb0EEENS1_19SingleTileSchedulerILb1ELb0ELb1ELi128EEEEEEEEEvNT_6ParamsE,"",@"SHT_CUDA_INFO"
	.sectionflags	@""
	.align	4


	//----- nvinfo : EIATTR_CUDA_API_VERSION
	.align		4
        /*0000*/ 	.byte	0x04, 0x37
        /*0002*/ 	.short	(.L_252 - .L_251)
.L_251:
        /*0004*/ 	.word	0x00000082


	//----- nvinfo : EIATTR_KPARAM_INFO
	.align		4
.L_252:
        /*0008*/ 	.byte	0x04, 0x17
        /*000a*/ 	.short	(.L_254 - .L_253)
.L_253:
        /*000c*/ 	.word	0x00000000
        /*0010*/ 	.short	0x0000
        /*0012*/ 	.short	0x0000
        /*0014*/ 	.byte	0x00, 0xf0, 0x61, 0x10


	//----- nvinfo : EIATTR_SPARSE_MMA_MASK
	.align		4
.L_254:
        /*0018*/ 	.byte	0x03, 0x50
        /*001a*/ 	.short	0x0000


	//----- nvinfo : EIATTR_MAXREG_COUNT
	.align		4
        /*001c*/ 	.byte	0x03, 0x1b
        /*001e*/ 	.short	0x00ff


	//----- nvinfo : EIATTR_MERCURY_ISA_VERSION
	.align		4
        /*0020*/ 	.byte	0x03, 0x5f
        /*0022*/ 	.short	0x0101


	//----- nvinfo : EIATTR_VRC_CTA_INIT_COUNT
	.align		4
        /*0024*/ 	.byte	0x02, 0x4a
	.zero		1
	.zero		1


	//----- nvinfo : EIATTR_EXIT_INSTR_OFFSETS
	.align		4
        /*0028*/ 	.byte	0x04, 0x1c
        /*002a*/ 	.short	(.L_256 - .L_255)


	//   ....[0]....
.L_255:
        /*002c*/ 	.word	0x00000010


	//----- nvinfo : EIATTR_MAX_THREADS
	.align		4
.L_256:
        /*0030*/ 	.byte	0x04, 0x05
        /*0032*/ 	.short	(.L_258 - .L_257)
.L_257:
        /*0034*/ 	.word	0x00000080
        /*0038*/ 	.word	0x00000001
        /*003c*/ 	.word	0x00000001


	//----- nvinfo : EIATTR_CBANK_PARAM_SIZE
	.align		4
.L_258:
        /*0040*/ 	.byte	0x03, 0x19
        /*0042*/ 	.short	0x0418


	//----- nvinfo : EIATTR_PARAM_CBANK
	.align		4
        /*0044*/ 	.byte	0x04, 0x0a
        /*0046*/ 	.short	(.L_260 - .L_259)
	.align		4
.L_259:
        /*0048*/ 	.word	index@(.nv.constant0._ZN7cutlass13device_kernelIN5flash19enable_sm80_to_sm89INS1_16FlashAttnFwdSm80INS1_25CollectiveMainloopFwdSm80ILi4ELi1ELb0EN4cute5tupleIJNS5_1CILi128EEENS7_ILi64EEES8_EEELi128ENS_10bfloat16_tEfNS_4arch4Sm80ELb0ELb0ELb1ELb1ELb1ELb1ELb1ELb0EEENS1_21CollectiveEpilogueFwdINS6_IJS8_S8_S9_EEENS6_IJNS7_ILi1EEESH_SH_EEESB_SD_Li128ELb1ELb1ELb0ELb0EEENS1_19SingleTileSchedulerILb1ELb0ELb1ELi128EEEEEEEEEvNT_6ParamsE)
        /*004c*/ 	.short	0x0380
        /*004e*/ 	.short	0x0418


	//----- nvinfo : EIATTR_SW_WAR
	.align		4
.L_260:
        /*0050*/ 	.byte	0x04, 0x36
        /*0052*/ 	.short	(.L_262 - .L_261)
.L_261:
        /*0054*/ 	.word	0x00000008
.L_262:


//--------------------- .nv.info._ZN7cutlass13device_kernelIN5flash19enable_sm80_to_sm89INS1_16FlashAttnFwdSm80INS1_25CollectiveMainloopFwdSm80ILi4ELi1ELb0EN4cute5tupleIJNS5_1CILi128EEENS7_ILi48EEES8_EEELi128ENS_10bfloat16_tEfNS_4arch4Sm80ELb0ELb1ELb1ELb0ELb1ELb0ELb1ELb0EEENS1_21CollectiveEpilogueFwdINS6_IJS8_S8_S9_EEENS6_IJNS7_ILi1EEESH_SH_EEESB_SD_Li128ELb0ELb1ELb0ELb0EEENS1_19SingleTileSchedulerILb0ELb0ELb1ELi128EEEEEEEEEvNT_6ParamsE --------------------------
	.section	.nv.info._ZN7cutlass13device_kernelIN5flash19enable_sm80_to_sm89INS1_16FlashAttnFwdSm80INS1_25CollectiveMainloopFwdSm80ILi4ELi1ELb0EN4cute5tupleIJNS5_1CILi128EEENS7_ILi48EEES8_EEELi128ENS_10bfloat16_tEfNS_4arch4Sm80ELb0ELb1ELb1ELb0ELb1ELb0ELb1ELb0EEENS1_21CollectiveEpilogueFwdINS6_IJS8_S8_S9_EEENS6_IJNS7_ILi1EEESH_SH_EEESB_SD_Li128ELb0ELb1ELb0ELb0EEENS1_19SingleTileSchedulerILb0ELb0ELb1ELi128EEEEEEEEEvNT_6ParamsE,"",@"SHT_CUDA_INFO"
	.sectionflags	@""
	.align	4


	//----- nvinfo : EIATTR_CUDA_API_VERSION
	.align		4
        /*0000*/ 	.byte	0x04, 0x37
        /*0002*/ 	.short	(.L_264 - .L_263)
.L_263:
        /*0004*/ 	.word	0x00000082


	//----- nvinfo : EIATTR_KPARAM_INFO
	.align		4
.L_264:
        /*0008*/ 	.byte	0x04, 0x17
        /*000a*/ 	.short	(.L_266 - .L_265)
.L_265:
        /*000c*/ 	.word	0x00000000
        /*0010*/ 	.short	0x0000
        /*0012*/ 	.short	0x0000
        /*0014*/ 	.byte	0x00, 0xf0, 0x61, 0x10


	//----- nvinfo : EIATTR_SPARSE_MMA_MASK
	.align		4
.L_266:
        /*0018*/ 	.byte	0x03, 0x50
        /*001a*/ 	.short	0x0000


	//----- nvinfo : EIATTR_MAXREG_COUNT
	.align		4
        /*001c*/ 	.byte	0x03, 0x1b
        /*001e*/ 	.short	0x00ff


	//----- nvinfo : EIATTR_MERCURY_ISA_VERSION
	.align		4
        /*0020*/ 	.byte	0x03, 0x5f
        /*0022*/ 	.short	0x0101


	//----- nvinfo : EIATTR_VRC_CTA_INIT_COUNT
	.align		4
        /*0024*/ 	.byte	0x02, 0x4a
	.zero		1
	.zero		1


	//----- nvinfo : EIATTR_EXIT_INSTR_OFFSETS
	.align		4
        /*0028*/ 	.byte	0x04, 0x1c
        /*002a*/ 	.short	(.L_268 - .L_267)


	//   ....[0]....
.L_267:
        /*002c*/ 	.word	0x00000010


	//----- nvinfo : EIATTR_MAX_THREADS
	.align		4
.L_268:
        /*0030*/ 	.byte	0x04, 0x05
        /*0032*/ 	.short	(.L_270 - .L_269)
.L_269:
        /*0034*/ 	.word	0x00000080
        /*0038*/ 	.word	0x00000001
        /*003c*/ 	.word	0x00000001


	//----- nvinfo : EIATTR_CBANK_PARAM_SIZE
	.align		4
.L_270:
        /*0040*/ 	.byte	0x03, 0x19
        /*0042*/ 	.short	0x0418


	//----- nvinfo : EIATTR_PARAM_CBANK
	.align		4
        /*0044*/ 	.byte	0x04, 0x0a
        /*0046*/ 	.short	(.L_272 - .L_271)
	.align		4
.L_271:
        /*0048*/ 	.word	index@(.nv.constant0._ZN7cutlass13device_kernelIN5flash19enable_sm80_to_sm89INS1_16FlashAttnFwdSm80INS1_25CollectiveMainloopFwdSm80ILi4ELi1ELb0EN4cute5tupleIJNS5_1CILi128EEENS7_ILi48EEES8_EEELi128ENS_10bfloat16_tEfNS_4arch4Sm80ELb0ELb1ELb1ELb0ELb1ELb0ELb1ELb0EEENS1_21CollectiveEpilogueFwdINS6_IJS8_S8_S9_EEENS6_IJNS7_ILi1EEESH_SH_EEESB_SD_Li128ELb0ELb1ELb0ELb0EEENS1_19SingleTileSchedulerILb0ELb0ELb1ELi128EEEEEEEEEvNT_6ParamsE)
        /*004c*/ 	.short	0x0380
        /*004e*/ 	.short	0x0418


	//----- nvinfo : EIATTR_SW_WAR
	.align		4
.L_272:
        /*0050*/ 	.byte	0x04, 0x36
        /*0052*/ 	.short	(.L_274 - .L_273)
.L_273:
        /*0054*/ 	.word	0x00000008
.L_274:


//--------------------- .nv.info._ZN7cutlass13device_kernelIN5flash19enable_sm80_to_sm89INS1_16FlashAttnFwdSm80INS1_25CollectiveMainloopFwdSm80ILi4ELi1ELb0EN4cute5tupleIJNS5_1CILi128EEENS7_ILi48EEES8_EEELi128ENS_10bfloat16_tEfNS_4arch4Sm80ELb0ELb1ELb1ELb1ELb1ELb0ELb1ELb0EEENS1_21CollectiveEpilogueFwdINS6_IJS8_S8_S9_EEENS6_IJNS7_ILi1EEESH_SH_EEESB_SD_Li128ELb1ELb1ELb0ELb0EEENS1_19SingleTileSchedulerILb1ELb0ELb1ELi128EEEEEEEEEvNT_6ParamsE --------------------------
	.section	.nv.info._ZN7cutlass13device_kernelIN5flash19enable_sm80_to_sm89INS1_16FlashAttnFwdSm80INS1_25CollectiveMainloopFwdSm80ILi4ELi1ELb0EN4cute5tupleIJNS5_1CILi128EEENS7_ILi48EEES8_EEELi128ENS_10bfloat16_tEfNS_4arch4Sm80ELb0ELb1ELb1ELb1ELb1ELb0ELb1ELb0EEENS1_21CollectiveEpilogueFwdINS6_IJS8_S8_S9_EEENS6_IJNS7_ILi1EEESH_SH_EEESB_SD_Li128ELb1ELb1ELb0ELb0EEENS1_19SingleTileSchedulerILb1ELb0ELb1ELi128EEEEEEEEEvNT_6ParamsE,"",@"SHT_CUDA_INFO"
	.sectionflags	@""
	.align	4


	//----- nvinfo : EIATTR_CUDA_API_VERSION
	.align		4
        /*0000*/ 	.byte	0x04, 0x37
        /*0002*/ 	.short	(.L_276 - .L_275)
.L_275:
        /*0004*/ 	.word	0x00000082


	//----- nvinfo : EIATTR_KPARAM_INFO
	.align		4
.L_276:
        /*0008*/ 	.byte	0x04, 0x17
        /*000a*/ 	.short	(.L_278 - .L_277)
.L_277:
        /*000c*/ 	.word	0x00000000
        /*0010*/ 	.short	0x0000
        /*0012*/ 	.short	0x0000
        /*0014*/ 	.byte	0x00, 0xf0, 0x61, 0x10


	//----- nvinfo : EIATTR_SPARSE_MMA_MASK
	.align		4
.L_278:
        /*0018*/ 	.byte	0x03, 0x50
        /*001a*/ 	.short	0x0000


	//----- nvinfo : EIATTR_MAXREG_COUNT
	.align		4
        /*001c*/ 	.byte	0x03, 0x1b
        /*001e*/ 	.short	0x00ff


	//----- nvinfo : EIATTR_MERCURY_ISA_VERSION
	.align		4
        /*0020*/ 	.byte	0x03, 0x5f
        /*0022*/ 	.short	0x0101


	//----- nvinfo : EIATTR_VRC_CTA_INIT_COUNT
	.align		4
        /*0024*/ 	.byte	0x02, 0x4a
	.zero		1
	.zero		1


	//----- nvinfo : EIATTR_EXIT_INSTR_OFFSETS
	.align		4
        /*0028*/ 	.byte	0x04, 0x1c
        /*002a*/ 	.short	(.L_280 - .L_279)


	//   ....[0]....
.L_279:
        /*002c*/ 	.word	0x00000010


	//----- nvinfo : EIATTR_MAX_THREADS
	.align		4
.L_280:
        /*0030*/ 	.byte	0x04, 0x05
        /*0032*/ 	.short	(.L_282 - .L_281)
.L_281:
        /*0034*/ 	.word	0x00000080
        /*0038*/ 	.word	0x00000001
        /*003c*/ 	.word	0x00000001


	//----- nvinfo : EIATTR_CBANK_PARAM_SIZE
	.align		4
.L_282:
        /*0040*/ 	.byte	0x03, 0x19
        /*0042*/ 	.short	0x0418


	//----- nvinfo : EIATTR_PARAM_CBANK
	.align		4
        /*0044*/ 	.byte	0x04, 0x0a
        /*0046*/ 	.short	(.L_284 - .L_283)
	.align		4
.L_283:
        /*0048*/ 	.word	index@(.nv.constant0._ZN7cutlass13device_kernelIN5flash19enable_sm80_to_sm89INS1_16FlashAttnFwdSm80INS1_25CollectiveMainloopFwdSm80ILi4ELi1ELb0EN4cute5tupleIJNS5_1CILi128EEENS7_ILi48EEES8_EEELi128ENS_10bfloat16_tEfNS_4arch4Sm80ELb0ELb1ELb1ELb1ELb1ELb0ELb1ELb0EEENS1_21CollectiveEpilogueFwdINS6_IJS8_S8_S9_EEENS6_IJNS7_ILi1EEESH_SH_EEESB_SD_Li128ELb1ELb1ELb0ELb0EEENS1_19SingleTileSchedulerILb1ELb0ELb1ELi128EEEEEEEEEvNT_6ParamsE)
        /*004c*/ 	.short	0x0380
        /*004e*/ 	.short	0x0418


	//----- nvinfo : EIATTR_SW_WAR
	.align		4
.L_284:
        /*0050*/ 	.byte	0x04, 0x36
        /*0052*/ 	.short	(.L_286 - .L_285)
.L_285:
        /*0054*/ 	.word	0x00000008
.L_286:


//--------------------- .nv.info._ZN7cutlass13device_kernelIN5flash19enable_sm80_to_sm89INS1_16FlashAttnFwdSm80INS1_25CollectiveMainloopFwdSm80ILi4ELi1ELb0EN4cute5tupleIJNS5_1CILi128EEENS7_ILi48EEES8_EEELi128ENS_10bfloat16_tEfNS_4arch4Sm80ELb0ELb1ELb1ELb1ELb1ELb1ELb1ELb0EEENS1_21CollectiveEpilogueFwdINS6_IJS8_S8_S9_EEENS6_IJNS7_ILi1EEESH_SH_EEESB_SD_Li128ELb1ELb1ELb0ELb0EEENS1_19SingleTileSchedulerILb1ELb0ELb1ELi128EEEEEEEEEvNT_6ParamsE --------------------------
	.section	.nv.info._ZN7cutlass13device_kernelIN5flash19enable_sm80_to_sm89INS1_16FlashAttnFwdSm80INS1_25CollectiveMainloopFwdSm80ILi4ELi1ELb0EN4cute5tupleIJNS5_1CILi128EEENS7_ILi48EEES8_EEELi128ENS_10bfloat16_tEfNS_4arch4Sm80ELb0ELb1ELb1ELb1ELb1ELb1ELb1ELb0EEENS1_21CollectiveEpilogueFwdINS6_IJS8_S8_S9_EEENS6_IJNS7_ILi1EEESH_SH_EEESB_SD_Li128ELb1ELb1ELb0ELb0EEENS1_19SingleTileSchedulerILb1ELb0ELb1ELi128EEEEEEEEEvNT_6ParamsE,"",@"SHT_CUDA_INFO"
	.sectionflags	@""
	.align	4


	//----- nvinfo : EIATTR_CUDA_API_VERSION
	.align		4
        /*0000*/ 	.byte	0x04, 0x37
        /*0002*/ 	.short	(.L_288 - .L_287)
.L_287:
        /*0004*/ 	.word	0x00000082


	//----- nvinfo : EIATTR_KPARAM_INFO
	.align		4
.L_288:
        /*0008*/ 	.byte	0x04, 0x17
        /*000a*/ 	.short	(.L_290 - .L_289)
.L_289:
        /*000c*/ 	.word	0x00000000
        /*0010*/ 	.short	0x0000
        /*0012*/ 	.short	0x0000
        /*0014*/ 	.byte	0x00, 0xf0, 0x61, 0x10


	//----- nvinfo : EIATTR_SPARSE_MMA_MASK
	.align		4
.L_290:
        /*0018*/ 	.byte	0x03, 0x50
        /*001a*/ 	.short	0x0000


	//----- nvinfo : EIATTR_MAXREG_COUNT
	.align		4
        /*001c*/ 	.byte	0x03, 0x1b
        /*001e*/ 	.short	0x00ff


	//----- nvinfo : EIATTR_MERCURY_ISA_VERSION
	.align		4
        /*0020*/ 	.byte	0x03, 0x5f
        /*0022*/ 	.short	0x0101


	//----- nvinfo : EIATTR_VRC_CTA_INIT_COUNT
	.align		4
        /*0024*/ 	.byte	0x02, 0x4a
	.zero		1
	.zero		1


	//----- nvinfo : EIATTR_EXIT_INSTR_OFFSETS
	.align		4
        /*0028*/ 	.byte	0x04, 0x1c
        /*002a*/ 	.short	(.L_292 - .L_291)


	//   ....[0]....
.L_291:
        /*002c*/ 	.word	0x00000010


	//----- nvinfo : EIATTR_MAX_THREADS
	.align		4
.L_292:
        /*0030*/ 	.byte	0x04, 0x05
        /*0032*/ 	.short	(.L_294 - .L_293)
.L_293:
        /*0034*/ 	.word	0x00000080
        /*0038*/ 	.word	0x00000001
        /*003c*/ 	.word	0x00000001


	//----- nvinfo : EIATTR_CBANK_PARAM_SIZE
	.align		4
.L_294:
        /*0040*/ 	.byte	0x03, 0x19
        /*0042*/ 	.short	0x0418


	//----- nvinfo : EIATTR_PARAM_CBANK
	.align		4
        /*0044*/ 	.byte	0x04, 0x0a
        /*0046*/ 	.short	(.L_296 - .L_295)
	.align		4
.L_295:
        /*0048*/ 	.word	index@(.nv.constant0._ZN7cutlass13device_kernelIN5flash19enable_sm80_to_sm89INS1_16FlashAttnFwdSm80INS1_25CollectiveMainloopFwdSm80ILi4ELi1ELb0EN4cute5tupleIJNS5_1CILi128EEENS7_ILi48EEES8_EEELi128ENS_10bfloat16_tEfNS_4arch4Sm80ELb0ELb1ELb1ELb1ELb1ELb1ELb1ELb0EEENS1_21CollectiveEpilogueFwdINS6_IJS8_S8_S9_EEENS6_IJNS7_ILi1EEESH_SH_EEESB_SD_Li128ELb1ELb1ELb0ELb0EEENS1_19SingleTileSchedulerILb1ELb0ELb1ELi128EEEEEEEEEvNT_6ParamsE)
        /*004c*/ 	.short	0x0380
        /*004e*/ 	.short	0x0418


	//----- nvinfo : EIATTR_SW_WAR
	.align		4
.L_296:
        /*0050*/ 	.byte	0x04, 0x36
        /*0052*/ 	.short	(.L_298 - .L_297)
.L_297:
        /*0054*/ 	.word	0x00000008
.L_298:


//--------------------- .nv.info._ZN7cutlass13device_kernelIN5flash19enable_sm80_to_sm89INS1_16FlashAttnFwdSm80INS1_25CollectiveMainloopFwdSm80ILi4ELi1ELb0EN4cute5tupleIJNS5_1CILi128EEENS7_ILi64EEES8_EEELi128ENS_10bfloat16_tEfNS_4arch4Sm80ELb1ELb0ELb1ELb0ELb1ELb0ELb1ELb0EEENS1_21CollectiveEpilogueFwdINS6_IJS8_S8_S9_EEENS6_IJNS7_ILi1EEESH_SH_EEESB_SD_Li128ELb0ELb1ELb0ELb0EEENS1_30DynamicPersistentTileSchedulerILi128ELi128ELb0ELb1ELb0EEEEEEEEEvNT_6ParamsE --------------------------
	.section	.nv.info._ZN7cutlass13device_kernelIN5flash19enable_sm80_to_sm89INS1_16FlashAttnFwdSm80INS1_25CollectiveMainloopFwdSm80ILi4ELi1ELb0EN4cute5tupleIJNS5_1CILi128EEENS7_ILi64EEES8_EEELi128ENS_10bfloat16_tEfNS_4arch4Sm80ELb1ELb0ELb1ELb0ELb1ELb0ELb1ELb0EEENS1_21CollectiveEpilogueFwdINS6_IJS8_S8_S9_EEENS6_IJNS7_ILi1EEESH_SH_EEESB_SD_Li128ELb0ELb1ELb0ELb0EEENS1_30DynamicPersistentTileSchedulerILi128ELi128ELb0ELb1ELb0EEEEEEEEEvNT_6ParamsE,"",@"SHT_CUDA_INFO"
	.sectionflags	@""
	.align	4


	//----- nvinfo : EIATTR_CUDA_API_VERSION
	.align		4
        /*0000*/ 	.byte	0x04, 0x37
        /*0002*/ 	.short	(.L_300 - .L_299)
.L_299:
        /*0004*/ 	.word	0x00000082


	//----- nvinfo : EIATTR_KPARAM_INFO
	.align		4
.L_300:
        /*0008*/ 	.byte	0x04, 0x17
        /*000a*/ 	.short	(.L_302 - .L_301)
.L_301:
        /*000c*/ 	.word	0x00000000
        /*0010*/ 	.short	0x0000
        /*0012*/ 	.short	0x0000
        /*0014*/ 	.byte	0x00, 0xf0, 0xa1, 0x10


	//----- nvinfo : EIATTR_SPARSE_MMA_MASK
	.align		4
.L_302:
        /*0018*/ 	.byte	0x03, 0x50
        /*001a*/ 	.short	0x0000


	//----- nvinfo : EIATTR_MAXREG_COUNT
	.align		4
        /*001c*/ 	.byte	0x03, 0x1b
        /*001e*/ 	.short	0x00ff


	//----- nvinfo : EIATTR_MERCURY_ISA_VERSION
	.align		4
        /*0020*/ 	.byte	0x03, 0x5f
        /*0022*/ 	.short	0x0101


	//----- nvinfo : EIATTR_VRC_CTA_INIT_COUNT
	.align		4
        /*0024*/ 	.byte	0x02, 0x4a
	.zero		1
	.zero		1


	//----- nvinfo : EIATTR_EXIT_INSTR_OFFSETS
	.align		4
        /*0028*/ 	.byte	0x04, 0x1c
        /*002a*/ 	.short	(.L_304 - .L_303)


	//   ....[0]....
.L_303:
        /*002c*/ 	.word	0x00000010


	//----- nvinfo : EIATTR_MAX_THREADS
	.align		4
.L_304:
        /*0030*/ 	.byte	0x04, 0x05
        /*0032*/ 	.short	(.L_306 - .L_305)
.L_305:
        /*0034*/ 	.word	0x00000080
        /*0038*/ 	.word	0x00000001
        /*003c*/ 	.word	0x00000001


	//----- nvinfo : EIATTR_CBANK_PARAM_SIZE
	.align		4
.L_306:
        /*0040*/ 	.byte	0x03, 0x19
        /*0042*/ 	.short	0x0428


	//----- nvinfo : EIATTR_PARAM_CBANK
	.align		4
        /*0044*/ 	.byte	0x04, 0x0a
        /*0046*/ 	.short	(.L_308 - .L_307)
	.align		4
.L_307:
        /*0048*/ 	.word	index@(.nv.constant0._ZN7cutlass13device_kernelIN5flash19enable_sm80_to_sm89INS1_16FlashAttnFwdSm80INS1_25CollectiveMainloopFwdSm80ILi4ELi1ELb0EN4cute5tupleIJNS5_1CILi128EEENS7_ILi64EEES8_EEELi128ENS_10bfloat16_tEfNS_4arch4Sm80ELb1ELb0ELb1ELb0ELb1ELb0ELb1ELb0EEENS1_21CollectiveEpilogueFwdINS6_IJS8_S8_S9_EEENS6_IJNS7_ILi1EEESH_SH_EEESB_SD_Li128ELb0ELb1ELb0ELb0EEENS1_30DynamicPersistentTileSchedulerILi128ELi128ELb0ELb1ELb0EEEEEEEEEvNT_6ParamsE)
        /*004c*/ 	.short	0x0380
        /*004e*/ 	.short	0x0428


	//----- nvinfo : EIATTR_SW_WAR
	.align		4
.L_308:
        /*0050*/ 	.byte	0x04, 0x36
        /*0052*/ 	.short	(.L_310 - .L_309)
.L_309:
        /*0054*/ 	.word	0x00000008
.L_310:


//--------------------- .nv.info._ZN7cutlass13device_kernelIN5flash19enable_sm80_to_sm89INS1_16FlashAttnFwdSm80INS1_25CollectiveMainloopFwdSm80ILi4ELi1ELb0EN4cute5tupleIJNS5_1CILi128EEENS7_ILi64EEES8_EEELi128ENS_10bfloat16_tEfNS_4arch4Sm80ELb1ELb0ELb1ELb1ELb1ELb0ELb1ELb0EEENS1_21CollectiveEpilogueFwdINS6_IJS8_S8_S9_EEENS6_IJNS7_ILi1EEESH_SH_EEESB_SD_Li128ELb1ELb1ELb0ELb0EEENS1_19SingleTileSchedulerILb1ELb0ELb1ELi128EEEEEEEEEvNT_6ParamsE --------------------------
	.section	.nv.info._ZN7cutlass13device_kernelIN5flash19enable_sm80_to_sm89INS1_16FlashAttnFwdSm80INS1_25CollectiveMainloopFwdSm80ILi4ELi1ELb0EN4cute5tupleIJNS5_1CILi128EEENS7_ILi64EEES8_EEELi128ENS_10bfloat16_tEfNS_4arch4Sm80ELb1ELb0ELb1ELb1ELb1ELb0ELb1ELb0EEENS1_21CollectiveEpilogueFwdINS6_IJS8_S8_S9_EEENS6_IJNS7_ILi1EEESH_SH_EEESB_SD_Li128ELb1ELb1ELb0ELb0EEENS1_19SingleTileSchedulerILb1ELb0ELb1ELi128EEEEEEEEEvNT_6ParamsE,"",@"SHT_CUDA_INFO"
	.sectionflags	@""
	.align	4


	//----- nvinfo : EIATTR_CUDA_API_VERSION
	.align		4
        /*0000*/ 	.byte	0x04, 0x37
        /*0002*/ 	.short	(.L_312 - .L_311)
.L_311:
        /*0004*/ 	.word	0x00000082


	//----- nvinfo : EIATTR_KPARAM_INFO
	.align		4
.L_312:
        /*0008*/ 	.byte	0x04, 0x17
        /*000a*/ 	.short	(.L_314 - .L_313)
.L_313:
        /*000c*/ 	.word	0x00000000
        /*0010*/ 	.short	0x0000
        /*0012*/ 	.short	0x0000
        /*0014*/ 	.byte	0x00, 0xf0, 0x61, 0x10


	//----- nvinfo : EIATTR_SPARSE_MMA_MASK
	.align		4
.L_314:
        /*0018*/ 	.byte	0x03, 0x50
        /*001a*/ 	.short	0x0000


	//----- nvinfo : EIATTR_MAXREG_COUNT
	.align		4
        /*001c*/ 	.byte	0x03, 0x1b
        /*001e*/ 	.short	0x00ff


	//----- nvinfo : EIATTR_MERCURY_ISA_VERSION
	.align		4
        /*0020*/ 	.byte	0x03, 0x5f
        /*0022*/ 	.short	0x0101


	//----- nvinfo : EIATTR_VRC_CTA_INIT_COUNT
	.align		4
        /*0024*/ 	.byte	0x02, 0x4a
	.zero		1
	.zero		1


	//----- nvinfo : EIATTR_EXIT_INSTR_OFFSETS
	.align		4
        /*0028*/ 	.byte	0x04, 0x1c
        /*002a*/ 	.short	(.L_316 - .L_315)


	//   ....[0]....
.L_315:
        /*002c*/ 	.word	0x00000010


	//----- nvinfo : EIATTR_MAX_THREADS
	.align		4
.L_316:
        /*0030*/ 	.byte	0x04, 0x05
        /*0032*/ 	.short	(.L_318 - .L_317)
.L_317:
        /*0034*/ 	.word	0x00000080
        /*0038*/ 	.word	0x00000001
        /*003c*/ 	.word	0x00000001


	//----- nvinfo : EIATTR_CBANK_PARAM_SIZE
	.align		4
.L_318:
        /*0040*/ 	.byte	0x03, 0x19
        /*0042*/ 	.short	0x0418


	//----- nvinfo : EIATTR_PARAM_CBANK
	.align		4
        /*0044*/ 	.byte	0x04, 0x0a
        /*0046*/ 	.short	(.L_320 - .L_319)
	.align		4
.L_319:
        /*0048*/ 	.word	index@(.nv.constant0._ZN7cutlass13device_kernelIN5flash19enable_sm80_to_sm89INS1_16FlashAttnFwdSm80INS1_25CollectiveMainloopFwdSm80ILi4ELi1ELb0EN4cute5tupleIJNS5_1CILi128EEENS7_ILi64EEES8_EEELi128ENS_10bfloat16_tEfNS_4arch4Sm80ELb1ELb0ELb1ELb1ELb1ELb0ELb1ELb0EEENS1_21CollectiveEpilogueFwdINS6_IJS8_S8_S9_EEENS6_IJNS7_ILi1EEESH_SH_EEESB_SD_Li128ELb1ELb1ELb0ELb0EEENS1_19SingleTileSchedulerILb1ELb0ELb1ELi128EEEEEEEEEvNT_6ParamsE)
        /*004c*/ 	.short	0x0380
        /*004e*/ 	.short	0x0418


	//----- nvinfo : EIATTR_SW_WAR
	.align		4
.L_320:
        /*0050*/ 	.byte	0x04, 0x36
        /*0052*/ 	.short	(.L_322 - .L_321)
.L_321:
        /*0054*/ 	.word	0x00000008
.L_322:


//--------------------- .nv.info._ZN7cutlass13device_kernelIN5flash19enable_sm80_to_sm89INS1_16FlashAttnFwdSm80INS1_25CollectiveMainloopFwdSm80ILi4ELi1ELb0EN4cute5tupleIJNS5_1CILi128EEENS7_ILi64EEES8_EEELi128ENS_10bfloat16_tEfNS_4arch4Sm80ELb1ELb0ELb1ELb1ELb1ELb1ELb1ELb0EEENS1_21CollectiveEpilogueFwdINS6_IJS8_S8_S9_EEENS6_IJNS7_ILi1EEESH_SH_EEESB_SD_Li128ELb1ELb1ELb0ELb0EEENS1_19SingleTileSchedulerILb1ELb0ELb1ELi128EEEEEEEEEvNT_6ParamsE --------------------------
	.section	.nv.info._ZN7cutlass13device_kernelIN5flash19enable_sm80_to_sm89INS1_16FlashAttnFwdSm80INS1_25CollectiveMainloopFwdSm80ILi4ELi1ELb0EN4cute5tupleIJNS5_1CILi128EEENS7_ILi64EEES8_EEELi128ENS_10bfloat16_tEfNS_4arch4Sm80ELb1ELb0ELb1ELb1ELb1ELb1ELb1ELb0EEENS1_21CollectiveEpilogueFwdINS6_IJS8_S8_S9_EEENS6_IJNS7_ILi1EEESH_SH_EEESB_SD_Li128ELb1ELb1ELb0ELb0EEENS1_19SingleTileSchedulerILb1ELb0ELb1ELi128EEEEEEEEEvNT_6ParamsE,"",@"SHT_CUDA_INFO"
	.sectionflags	@""
	.align	4


	//----- nvinfo : EIATTR_CUDA_API_VERSION
	.align		4
        /*0000*/ 	.byte	0x04, 0x37
        /*0002*/ 	.short	(.L_324 - .L_323)
.L_323:
        /*0004*/ 	.word	0x00000082


	//----- nvinfo : EIATTR_KPARAM_INFO
	.align		4
.L_324:
        /*0008*/ 	.byte	0x04, 0x17
        /*000a*/ 	.short	(.L_326 - .L_325)
.L_325:
        /*000c*/ 	.word	0x00000000
        /*0010*/ 	.short	0x0000
        /*0012*/ 	.short	0x0000
        /*0014*/ 	.byte	0x00, 0xf0, 0x61, 0x10


	//----- nvinfo : EIATTR_SPARSE_MMA_MASK
	.align		4
.L_326:
        /*0018*/ 	.byte	0x03, 0x50
        /*001a*/ 	.short	0x0000


	//----- nvinfo : EIATTR_MAXREG_COUNT
	.align		4
        /*001c*/ 	.byte	0x03, 0x1b
        /*001e*/ 	.short	0x00ff


	//----- nvinfo : EIATTR_MERCURY_ISA_VERSION
	.align		4
        /*0020*/ 	.byte	0x03, 0x5f
        /*0022*/ 	.short	0x0101


	//----- nvinfo : EIATTR_VRC_CTA_INIT_COUNT
	.align		4
        /*0024*/ 	.byte	0x02, 0x4a
	.zero		1
	.zero		1


	//----- nvinfo : EIATTR_EXIT_INSTR_OFFSETS
	.align		4
        /*0028*/ 	.byte	0x04, 0x1c
        /*002a*/ 	.short	(.L_328 - .L_327)


	//   ....[0]....
.L_327:
        /*002c*/ 	.word	0x00000010


	//----- nvinfo : EIATTR_MAX_THREADS
	.align		4
.L_328:
        /*0030*/ 	.byte	0x04, 0x05
        /*0032*/ 	.short	(.L_330 - .L_329)
.L_329:
        /*0034*/ 	.word	0x00000080
        /*0038*/ 	.word	0x00000001
        /*003c*/ 	.word	0x00000001


	//----- nvinfo : EIATTR_CBANK_PARAM_SIZE
	.align		4
.L_330:
        /*0040*/ 	.byte	0x03, 0x19
        /*0042*/ 	.short	0x0418


	//----- nvinfo : EIATTR_PARAM_CBANK
	.align		4
        /*0044*/ 	.byte	0x04, 0x0a
        /*0046*/ 	.short	(.L_332 - .L_331)
	.align		4
.L_331:
        /*0048*/ 	.word	index@(.nv.constant0._ZN7cutlass13device_kernelIN5flash19enable_sm80_to_sm89INS1_16FlashAttnFwdSm80INS1_25CollectiveMainloopFwdSm80ILi4ELi1ELb0EN4cute5tupleIJNS5_1CILi128EEENS7_ILi64EEES8_EEELi128ENS_10bfloat16_tEfNS_4arch4Sm80ELb1ELb0ELb1ELb1ELb1ELb1ELb1ELb0EEENS1_21CollectiveEpilogueFwdINS6_IJS8_S8_S9_EEENS6_IJNS7_ILi1EEESH_SH_EEESB_SD_Li128ELb1ELb1ELb0ELb0EEENS1_19SingleTileSchedulerILb1ELb0ELb1ELi128EEEEEEEEEvNT_6ParamsE)
        /*004c*/ 	.short	0x0380
        /*004e*/ 	.short	0x0418


	//----- nvinfo : EIATTR_SW_WAR
	.align		4
.L_332:
        /*0050*/ 	.byte	0x04, 0x36
        /*0052*/ 	.short	(.L_334 - .L_333)
.L_333:
        /*0054*/ 	.word	0x00000008
.L_334:


//--------------------- .nv.callgraph             --------------------------
	.section	.nv.callgraph,"",@"SHT_CUDA_CALLGRAPH"
	.align	4
	.sectionentsize	8
	.align		4
        /*0000*/ 	.word	0x00000000
	.align		4
        /*0004*/ 	.word	0xffffffff
	.align		4
        /*0008*/ 	.word	0x00000000
	.align		4
        /*000c*/ 	.word	0xfffffffe
	.align		4
        /*0010*/ 	.word	0x00000000
	.align		4
        /*0014*/ 	.word	0xfffffffd
	.align		4
        /*0018*/ 	.word	0x00000000
	.align		4
        /*001c*/ 	.word	0xfffffffc


//--------------------- .nv.constant4             --------------------------
	.section	.nv.constant4,"a",@progbits
	.align	8
	.align		8
.nv.constant4:
        /*0000*/ 	.dword	_ZN80_INTERNAL_6eb2f92d_44_flash_fwd_hdim128_bf16_paged_softcap_sm80_cu_f3e6f9ee_28484cuda3std3__45__cpo5beginE
	.align		8
        /*0008*/ 	.dword	_ZN80_INTERNAL_6eb2f92d_44_flash_fwd_hdim128_bf16_paged_softcap_sm80_cu_f3e6f9ee_28484cuda3std3__45__cpo3endE
	.align		8
        /*0010*/ 	.dword	_ZN80_INTERNAL_6eb2f92d_44_flash_fwd_hdim128_bf16_paged_softcap_sm80_cu_f3e6f9ee_28484cuda3std3__45__cpo6cbeginE
	.align		8
        /*0018*/ 	.dword	_ZN80_INTERNAL_6eb2f92d_44_flash_fwd_hdim128_bf16_paged_softcap_sm80_cu_f3e6f9ee_28484cuda3std3__45__cpo4cendE
	.align		8
        /*0020*/ 	.dword	_ZN80_INTERNAL_6eb2f92d_44_flash_fwd_hdim128_bf16_paged_softcap_sm80_cu_f3e6f9ee_28484cuda3std3__482_GLOBAL__N__6eb2f92d_44_flash_fwd_hdim128_bf16_paged_softcap_sm80_cu_f3e6f9ee_28486ignoreE
	.align		8
        /*0028*/ 	.dword	_ZN80_INTERNAL_6eb2f92d_44_flash_fwd_hdim128_bf16_paged_softcap_sm80_cu_f3e6f9ee_28484cuda3std3__419piecewise_constructE
	.align		8
        /*0030*/ 	.dword	_ZN80_INTERNAL_6eb2f92d_44_flash_fwd_hdim128_bf16_paged_softcap_sm80_cu_f3e6f9ee_28484cuda3std3__48in_placeE
	.align		8
        /*0038*/ 	.dword	_ZN80_INTERNAL_6eb2f92d_44_flash_fwd_hdim128_bf16_paged_softcap_sm80_cu_f3e6f9ee_28484cuda3std6ranges3__45__cpo4swapE
	.align		8
        /*0040*/ 	.dword	_ZN80_INTERNAL_6eb2f92d_44_flash_fwd_hdim128_bf16_paged_softcap_sm80_cu_f3e6f9ee_28484cuda3std6ranges3__45__cpo9iter_moveE
	.align		8
        /*0048*/ 	.dword	_ZN80_INTERNAL_6eb2f92d_44_flash_fwd_hdim128_bf16_paged_softcap_sm80_cu_f3e6f9ee_28484cute7productE
	.align		8
        /*0050*/ 	.dword	_ZN80_INTERNAL_6eb2f92d_44_flash_fwd_hdim128_bf16_paged_softcap_sm80_cu_f3e6f9ee_28484cute1_E


//--------------------- .text._ZN7cutlass13device_kernelIN5flash19enable_sm80_to_sm89INS1_16FlashAttnFwdSm80INS1_25CollectiveMainloopFwdSm80ILi8ELi1ELb1EN4cute5tupleIJNS5_1CILi128EEES8_S8_EEELi128ENS_10bfloat16_tEfNS_4arch4Sm80ELb0ELb0ELb1ELb0ELb1ELb0ELb1ELb0EEENS1_21CollectiveEpilogueFwdIS9_NS6_IJNS7_ILi1EEESF_SF_EEESA_SC_Li256ELb0ELb1ELb0ELb0EEENS1_19SingleTileSchedulerILb0ELb0ELb1ELi128EEEEEEEEEvNT_6ParamsE --------------------------
	.section	.text._ZN7cutlass13device_kernelIN5flash19enable_sm80_to_sm89INS1_16FlashAttnFwdSm80INS1_25CollectiveMainloopFwdSm80ILi8ELi1ELb1EN4cute5tupleIJNS5_1CILi128EEES8_S8_EEELi128ENS_10bfloat16_tEfNS_4arch4Sm80ELb0ELb0ELb1ELb0ELb1ELb0ELb1ELb0EEENS1_21CollectiveEpilogueFwdIS9_NS6_IJNS7_ILi1EEESF_SF_EEESA_SC_Li256ELb0ELb1ELb0ELb0EEENS1_19SingleTileSchedulerILb0ELb0ELb1ELi128EEEEEEEEEvNT_6ParamsE,"ax",@progbits
	.align	128
.text._ZN7cutlass13device_kernelIN5flash19enable_sm80_to_sm89INS1_16FlashAttnFwdSm80INS1_25CollectiveMainloopFwdSm80ILi8ELi1ELb1EN4cute5tupleIJNS5_1CILi128EEES8_S8_EEELi128ENS_10bfloat16_tEfNS_4arch4Sm80ELb0ELb0ELb1ELb0ELb1ELb0ELb1ELb0EEENS1_21CollectiveEpilogueFwdIS9_NS6_IJNS7_ILi1EEESF_SF_EEESA_SC_Li256ELb0ELb1ELb0ELb0EEENS1_19SingleTileSchedulerILb0ELb0ELb1ELi128EEEEEEEEEvNT_6ParamsE:
        .type           _ZN7cutlass13device_kernelIN5flash19enable_sm80_to_sm89INS1_16FlashAttnFwdSm80INS1_25CollectiveMainloopFwdSm80ILi8ELi1ELb1EN4cute5tupleIJNS5_1CILi128EEES8_S8_EEELi128ENS_10bfloat16_tEfNS_4arch4Sm80ELb0ELb0ELb1ELb0ELb1ELb0ELb1ELb0EEENS1_21CollectiveEpilogueFwdIS9_NS6_IJNS7_ILi1EEESF_SF_EEESA_SC_Li256ELb0ELb1ELb0ELb0EEENS1_19SingleTileSchedulerILb0ELb0ELb1ELi128EEEEEEEEEvNT_6ParamsE,@function
        .size           _ZN7cutlass13device_kernelIN5flash19enable_sm80_to_sm89INS1_16FlashAttnFwdSm80INS1_25CollectiveMainloopFwdSm80ILi8ELi1ELb1EN4cute5tupleIJNS5_1CILi128EEES8_S8_EEELi128ENS_10bfloat16_tEfNS_4arch4Sm80ELb0ELb0ELb1ELb0ELb1ELb0ELb1ELb0EEENS1_21CollectiveEpilogueFwdIS9_NS6_IJNS7_ILi1EEESF_SF_EEESA_SC_Li256ELb0ELb1ELb0ELb0EEENS1_19SingleTileSchedulerILb0ELb0ELb1ELi128EEEEEEEEEvNT_6ParamsE,(.L_x_18 - _ZN7cutlass13device_kernelIN5flash19enable_sm80_to_sm89INS1_16FlashAttnFwdSm80INS1_25CollectiveMainloopFwdSm80ILi8ELi1ELb1EN4cute5tupleIJNS5_1CILi128EEES8_S8_EEELi128ENS_10bfloat16_tEfNS_4arch4Sm80ELb0ELb0ELb1ELb0ELb1ELb0ELb1ELb0EEENS1_21CollectiveEpilogueFwdIS9_NS6_IJNS7_ILi1EEESF_SF_EEESA_SC_Li256ELb0ELb1ELb0ELb0EEENS1_19SingleTileSchedulerILb0ELb0ELb1ELi128EEEEEEEEEvNT_6ParamsE)
        .other          _ZN7cutlass13device_kernelIN5flash19enable_sm80_to_sm89INS1_16FlashAttnFwdSm80INS1_25CollectiveMainloopFwdSm80ILi8ELi1ELb1EN4cute5tupleIJNS5_1CILi128EEES8_S8_EEELi128ENS_10bfloat16_tEfNS_4arch4Sm80ELb0ELb0ELb1ELb0ELb1ELb0ELb1ELb0EEENS1_21CollectiveEpilogueFwdIS9_NS6_IJNS7_ILi1EEESF_SF_EEESA_SC_Li256ELb0ELb1ELb0ELb0EEENS1_19SingleTileSchedulerILb0ELb0ELb1ELi128EEEEEEEEEvNT_6ParamsE,@"STO_CUDA_ENTRY STV_DEFAULT"
_ZN7cutlass13device_kernelIN5flash19enable_sm80_to_sm89INS1_16FlashAttnFwdSm80INS1_25CollectiveMainloopFwdSm80ILi8ELi1ELb1EN4cute5tupleIJNS5_1CILi128EEES8_S8_EEELi128ENS_10bfloat16_tEfNS_4arch4Sm80ELb0ELb0ELb1ELb0ELb1ELb0ELb1ELb0EEENS1_21CollectiveEpilogueFwdIS9_NS6_IJNS7_ILi1EEESF_SF_EEESA_SC_Li256ELb0ELb1ELb0ELb0EEENS1_19SingleTileSchedulerILb0ELb0ELb1ELi128EEEEEEEEEvNT_6ParamsE:
[----:B------:R-:W-:Y:S01]  /*0000*/  LDC R1, c[0x0][0x37c] ;  /* 0x0000df00ff017b82 */ /* 0x000fe20000000800 */
[----:B------:R-:W-:Y:S05]  /*0010*/  EXIT ;  /* 0x000000000000794d */ /* 0x000fea0003800000 */
.L_x_0:
[----:B------:R-:W-:-:S00]  /*0020*/  BRA `(.L_x_0) ;  /* 0xfffffffc00fc7947 */ /* 0x000fc0000383ffff */
[----:B------:R-:W-:-:S00]  /*0030*/  NOP ;  /* 0x0000000000007918 */ /* 0x000fc00000000000 */
        /* <DEDUP_REMOVED lines=12> */
.L_x_18:


//--------------------- .text._ZN7cutlass13device_kernelIN5flash19enable_sm80_to_sm89INS1_16FlashAttnFwdSm80INS1_25CollectiveMainloopFwdSm80ILi8ELi1ELb1EN4cute5tupleIJNS5_1CILi128EEES8_S8_EEELi128ENS_10bfloat16_tEfNS_4arch4Sm80ELb0ELb0ELb1ELb1ELb1ELb0ELb1ELb0EEENS1_21CollectiveEpilogueFwdIS9_NS6_IJNS7_ILi1EEESF_SF_EEESA_SC_Li256ELb1ELb1ELb0ELb0EEENS1_19SingleTileSchedulerILb1ELb0ELb1ELi128EEEEEEEEEvNT_6ParamsE --------------------------
	.section	.text._ZN7cutlass13device_kernelIN5flash19enable_sm80_to_sm89INS1_16FlashAttnFwdSm80INS1_25CollectiveMainloopFwdSm80ILi8ELi1ELb1EN4cute5tupleIJNS5_1CILi128EEES8_S8_EEELi128ENS_10bfloat16_tEfNS_4arch4Sm80ELb0ELb0ELb1ELb1ELb1ELb0ELb1ELb0EEENS1_21CollectiveEpilogueFwdIS9_NS6_IJNS7_ILi1EEESF_SF_EEESA_SC_Li256ELb1ELb1ELb0ELb0EEENS1_19SingleTileSchedulerILb1ELb0ELb1ELi128EEEEEEEEEvNT_6ParamsE,"ax",@progbits
	.align	128
.text._ZN7cutlass13device_kernelIN5flash19enable_sm80_to_sm89INS1_16FlashAttnFwdSm80INS1_25CollectiveMainloopFwdSm80ILi8ELi1ELb1EN4cute5tupleIJNS5_1CILi128EEES8_S8_EEELi128ENS_10bfloat16_tEfNS_4arch4Sm80ELb0ELb0ELb1ELb1ELb1ELb0ELb1ELb0EEENS1_21CollectiveEpilogueFwdIS9_NS6_IJNS7_ILi1EEESF_SF_EEESA_SC_Li256ELb1ELb1ELb0ELb0EEENS1_19SingleTileSchedulerILb1ELb0ELb1ELi128EEEEEEEEEvNT_6ParamsE:
        .type           _ZN7cutlass13device_kernelIN5flash19enable_sm80_to_sm89INS1_16FlashAttnFwdSm80INS1_25CollectiveMainloopFwdSm80ILi8ELi1ELb1EN4cute5tupleIJNS5_1CILi128EEES8_S8_EEELi128ENS_10bfloat16_tEfNS_4arch4Sm80ELb0ELb0ELb1ELb1ELb1ELb0ELb1ELb0EEENS1_21CollectiveEpilogueFwdIS9_NS6_IJNS7_ILi1EEESF_SF_EEESA_SC_Li256ELb1ELb1ELb0ELb0EEENS1_19SingleTileSchedulerILb1ELb0ELb1ELi128EEEEEEEEEvNT_6ParamsE,@function
        .size           _ZN7cutlass13device_kernelIN5flash19enable_sm80_to_sm89INS1_16FlashAttnFwdSm80INS1_25CollectiveMainloopFwdSm80ILi8ELi1ELb1EN4cute5tupleIJNS5_1CILi128EEES8_S8_EEELi128ENS_10bfloat16_tEfNS_4arch4Sm80ELb0ELb0ELb1ELb1ELb1ELb0ELb1ELb0EEENS1_21CollectiveEpilogueFwdIS9_NS6_IJNS7_ILi1EEESF_SF_EEESA_SC_Li256ELb1ELb1ELb0ELb0EEENS1_19SingleTileSchedulerILb1ELb0ELb1ELi128EEEEEEEEEvNT_6ParamsE,(.L_x_19 - _ZN7cutlass13device_kernelIN5flash19enable_sm80_to_sm89INS1_16FlashAttnFwdSm80INS1_25CollectiveMainloopFwdSm80ILi8ELi1ELb1EN4cute5tupleIJNS5_1CILi128EEES8_S8_EEELi128ENS_10bfloat16_tEfNS_4arch4Sm80ELb0ELb0ELb1ELb1ELb1ELb0ELb1ELb0EEENS1_21CollectiveEpilogueFwdIS9_NS6_IJNS7_ILi1EEESF_SF_EEESA_SC_Li256ELb1ELb1ELb0ELb0EEENS1_19SingleTileSchedulerILb1ELb0ELb1ELi128EEEEEEEEEvNT_6ParamsE)
        .other          _ZN7cutlass13device_kernelIN5flash19enable_sm80_to_sm89INS1_16FlashAttnFwdSm80INS1_25CollectiveMainloopFwdSm80ILi8ELi1ELb1EN4cute5tupleIJNS5_1CILi128EEES8_S8_EEELi128ENS_10bfloat16_tEfNS_4arch4Sm80ELb0ELb0ELb1ELb1ELb1ELb0ELb1ELb0EEENS1_21CollectiveEpilogueFwdIS9_NS6_IJNS7_ILi1EEESF_SF_EEESA_SC_Li256ELb1ELb1ELb0ELb0EEENS1_19SingleTileSchedulerILb1ELb0ELb1ELi128EEEEEEEEEvNT_6ParamsE,@"STO_CUDA_ENTRY STV_DEFAULT"
_ZN7cutlass13device_kernelIN5flash19enable_sm80_to_sm89INS1_16FlashAttnFwdSm80INS1_25CollectiveMainloopFwdSm80ILi8ELi1ELb1EN4cute5tupleIJNS5_1CILi128EEES8_S8_EEELi128ENS_10bfloat16_tEfNS_4arch4Sm80ELb0ELb0ELb1ELb1ELb1ELb0ELb1ELb0EEENS1_21CollectiveEpilogueFwdIS9_NS6_IJNS7_ILi1EEESF_SF_EEESA_SC_Li256ELb1ELb1ELb0ELb0EEENS1_19SingleTileSchedulerILb1ELb0ELb1ELi128EEEEEEEEEvNT_6ParamsE:
[----:B------:R-:W-:Y:S01]  /*0000*/  LDC R1, c[0x0][0x37c] ;  /* 0x0000df00ff017b82 */ /* 0x000fe20000000800 */
[----:B------:R-:W-:Y:S05]  /*0010*/  EXIT ;  /* 0x000000000000794d */ /* 0x000fea0003800000 */
.L_x_1:
        /* <DEDUP_REMOVED lines=14> */
.L_x_19:


//--------------------- .text._ZN7cutlass13device_kernelIN5flash19enable_sm80_to_sm89INS1_16FlashAttnFwdSm80INS1_25CollectiveMainloopFwdSm80ILi8ELi1ELb1EN4cute5tupleIJNS5_1CILi128EEES8_S8_EEELi128ENS_10bfloat16_tEfNS_4arch4Sm80ELb0ELb0ELb1ELb1ELb1ELb1ELb1ELb0EEENS1_21CollectiveEpilogueFwdIS9_NS6_IJNS7_ILi1EEESF_SF_EEESA_SC_Li256ELb1ELb1ELb0ELb0EEENS1_19SingleTileSchedulerILb1ELb0ELb1ELi128EEEEEEEEEvNT_6ParamsE --------------------------
	.section	.text._ZN7cutlass13device_kernelIN5flash19enable_sm80_to_sm89INS1_16FlashAttnFwdSm80INS1_25CollectiveMainloopFwdSm80ILi8ELi1ELb1EN4cute5tupleIJNS5_1CILi128EEES8_S8_EEELi128ENS_10bfloat16_tEfNS_4arch4Sm80ELb0ELb0ELb1ELb1ELb1ELb1ELb1ELb0EEENS1_21CollectiveEpilogueFwdIS9_NS6_IJNS7_ILi1EEESF_SF_EEESA_SC_Li256ELb1ELb1ELb0ELb0EEENS1_19SingleTileSchedulerILb1ELb0ELb1ELi128EEEEEEEEEvNT_6ParamsE,"ax",@progbits
	.align	128
.text._ZN7cutlass13device_kernelIN5flash19enable_sm80_to_sm89INS1_16FlashAttnFwdSm80INS1_25CollectiveMainloopFwdSm80ILi8ELi1ELb1EN4cute5tupleIJNS5_1CILi128EEES8_S8_EEELi128ENS_10bfloat16_tEfNS_4arch4Sm80ELb0ELb0ELb1ELb1ELb1ELb1ELb1ELb0EEENS1_21CollectiveEpilogueFwdIS9_NS6_IJNS7_ILi1EEESF_SF_EEESA_SC_Li256ELb1ELb1ELb0ELb0EEENS1_19SingleTileSchedulerILb1ELb0ELb1ELi128EEEEEEEEEvNT_6ParamsE:
        .type           _ZN7cutlass13device_kernelIN5flash19enable_sm80_to_sm89INS1_16FlashAttnFwdSm80INS1_25CollectiveMainloopFwdSm80ILi8ELi1ELb1EN4cute5tupleIJNS5_1CILi128EEES8_S8_EEELi128ENS_10bfloat16_tEfNS_4arch4Sm80ELb0ELb0ELb1ELb1ELb1ELb1ELb1ELb0EEENS1_21CollectiveEpilogueFwdIS9_NS6_IJNS7_ILi1EEESF_SF_EEESA_SC_Li256ELb1ELb1ELb0ELb0EEENS1_19SingleTileSchedulerILb1ELb0ELb1ELi128EEEEEEEEEvNT_6ParamsE,@function
        .size           _ZN7cutlass13device_kernelIN5flash19enable_sm80_to_sm89INS1_16FlashAttnFwdSm80INS1_25CollectiveMainloopFwdSm80ILi8ELi1ELb1EN4cute5tupleIJNS5_1CILi128EEES8_S8_EEELi128ENS_10bfloat16_tEfNS_4arch4Sm80ELb0ELb0ELb1ELb1ELb1ELb1ELb1ELb0EEENS1_21CollectiveEpilogueFwdIS9_NS6_IJNS7_ILi1EEESF_SF_EEESA_SC_Li256ELb1ELb1ELb0ELb0EEENS1_19SingleTileSchedulerILb1ELb0ELb1ELi128EEEEEEEEEvNT_6ParamsE,(.L_x_20 - _ZN7cutlass13device_kernelIN5flash19enable_sm80_to_sm89INS1_16FlashAttnFwdSm80INS1_25CollectiveMainloopFwdSm80ILi8ELi1ELb1EN4cute5tupleIJNS5_1CILi128EEES8_S8_EEELi128ENS_10bfloat16_tEfNS_4arch4Sm80ELb0ELb0ELb1ELb1ELb1ELb1ELb1ELb0EEENS1_21CollectiveEpilogueFwdIS9_NS6_IJNS7_ILi1EEESF_SF_EEESA_SC_Li256ELb1ELb1ELb0ELb0EEENS1_19SingleTileSchedulerILb1ELb0ELb1ELi128EEEEEEEEEvNT_6ParamsE)
        .other          _ZN7cutlass13device_kernelIN5flash19enable_sm80_to_sm89INS1_16FlashAttnFwdSm80INS1_25CollectiveMainloopFwdSm80ILi8ELi1ELb1EN4cute5tupleIJNS5_1CILi128EEES8_S8_EEELi128ENS_10bfloat16_tEfNS_4arch4Sm80ELb0ELb0ELb1ELb1ELb1ELb1ELb1ELb0EEENS1_21CollectiveEpilogueFwdIS9_NS6_IJNS7_ILi1EEESF_SF_EEESA_SC_Li256ELb1ELb1ELb0ELb0EEENS1_19SingleTileSchedulerILb1ELb0ELb1ELi128EEEEEEEEEvNT_6ParamsE,@"STO_CUDA_ENTRY STV_DEFAULT"
_ZN7cutlass13device_kernelIN5flash19enable_sm80_to_sm89INS1_16FlashAttnFwdSm80INS1_25CollectiveMainloopFwdSm80ILi8ELi1ELb1EN4cute5tupleIJNS5_1CILi128EEES8_S8_EEELi128ENS_10bfloat16_tEfNS_4arch4Sm80ELb0ELb0ELb1ELb1ELb1ELb1ELb1ELb0EEENS1_21CollectiveEpilogueFwdIS9_NS6_IJNS7_ILi1EEESF_SF_EEESA_SC_Li256ELb1ELb1ELb0ELb0EEENS1_19SingleTileSchedulerILb1ELb0ELb1ELi128EEEEEEEEEvNT_6ParamsE:
[----:B------:R-:W-:Y:S01]  /*0000*/  LDC R1, c[0x0][0x37c] ;  /* 0x0000df00ff017b82 */ /* 0x000fe20000000800 */
[----:B------:R-:W-:Y:S05]  /*0010*/  EXIT ;  /* 0x000000000000794d */ /* 0x000fea0003800000 */
.L_x_2:
        /* <DEDUP_REMOVED lines=14> */
.L_x_20:


//--------------------- .text._ZN7cutlass13device_kernelIN5flash19enable_sm80_to_sm89INS1_16FlashAttnFwdSm80INS1_25CollectiveMainloopFwdSm80ILi8ELi1ELb1EN4cute5tupleIJNS5_1CILi128EEENS7_ILi96EEES8_EEELi128ENS_10bfloat16_tEfNS_4arch4Sm80ELb0ELb1ELb1ELb0ELb1ELb0ELb1ELb0EEENS1_21CollectiveEpilogueFwdINS6_IJS8_S8_S9_EEENS6_IJNS7_ILi1EEESH_SH_EEESB_SD_Li256ELb0ELb1ELb0ELb0EEENS1_19SingleTileSchedulerILb0ELb0ELb1ELi128EEEEEEEEEvNT_6ParamsE --------------------------
	.section	.text._ZN7cutlass13device_kernelIN5flash19enable_sm80_to_sm89INS1_16FlashAttnFwdSm80INS1_25CollectiveMainloopFwdSm80ILi8ELi1ELb1EN4cute5tupleIJNS5_1CILi128EEENS7_ILi96EEES8_EEELi128ENS_10bfloat16_tEfNS_4arch4Sm80ELb0ELb1ELb1ELb0ELb1ELb0ELb1ELb0EEENS1_21CollectiveEpilogueFwdINS6_IJS8_S8_S9_EEENS6_IJNS7_ILi1EEESH_SH_EEESB_SD_Li256ELb0ELb1ELb0ELb0EEENS1_19SingleTileSchedulerILb0ELb0ELb1ELi128EEEEEEEEEvNT_6ParamsE,"ax",@progbits
	.align	128
.text._ZN7cutlass13device_kernelIN5flash19enable_sm80_to_sm89INS1_16FlashAttnFwdSm80INS1_25CollectiveMainloopFwdSm80ILi8ELi1ELb1EN4cute5tupleIJNS5_1CILi128EEENS7_ILi96EEES8_EEELi128ENS_10bfloat16_tEfNS_4arch4Sm80ELb0ELb1ELb1ELb0ELb1ELb0ELb1ELb0EEENS1_21CollectiveEpilogueFwdINS6_IJS8_S8_S9_EEENS6_IJNS7_ILi1EEESH_SH_EEESB_SD_Li256ELb0ELb1ELb0ELb0EEENS1_19SingleTileSchedulerILb0ELb0ELb1ELi128EEEEEEEEEvNT_6ParamsE:
        .type           _ZN7cutlass13device_kernelIN5flash19enable_sm80_to_sm89INS1_16FlashAttnFwdSm80INS1_25CollectiveMainloopFwdSm80ILi8ELi1ELb1EN4cute5tupleIJNS5_1CILi128EEENS7_ILi96EEES8_EEELi128ENS_10bfloat16_tEfNS_4arch4Sm80ELb0ELb1ELb1ELb0ELb1ELb0ELb1ELb0EEENS1_21CollectiveEpilogueFwdINS6_IJS8_S8_S9_EEENS6_IJNS7_ILi1EEESH_SH_EEESB_SD_Li256ELb0ELb1ELb0ELb0EEENS1_19SingleTileSchedulerILb0ELb0ELb1ELi128EEEEEEEEEvNT_6ParamsE,@function
        .size           _ZN7cutlass13device_kernelIN5flash19enable_sm80_to_sm89INS1_16FlashAttnFwdSm80INS1_25CollectiveMainloopFwdSm80ILi8ELi1ELb1EN4cute5tupleIJNS5_1CILi128EEENS7_ILi96EEES8_EEELi128ENS_10bfloat16_tEfNS_4arch4Sm80ELb0ELb1ELb1ELb0ELb1ELb0ELb1ELb0EEENS1_21CollectiveEpilogueFwdINS6_IJS8_S8_S9_EEENS6_IJNS7_ILi1EEESH_SH_EEESB_SD_Li256ELb0ELb1ELb0ELb0EEENS1_19SingleTileSchedulerILb0ELb0ELb1ELi128EEEEEEEEEvNT_6ParamsE,(.L_x_21 - _ZN7cutlass13device_kernelIN5flash19enable_sm80_to_sm89INS1_16FlashAttnFwdSm80INS1_25CollectiveMainloopFwdSm80ILi8ELi1ELb1EN4cute5tupleIJNS5_1CILi128EEENS7_ILi96EEES8_EEELi128ENS_10bfloat16_tEfNS_4arch4Sm80ELb0ELb1ELb1ELb0ELb1ELb0ELb1ELb0EEENS1_21CollectiveEpilogueFwdINS6_IJS8_S8_S9_EEENS6_IJNS7_ILi1EEESH_SH_EEESB_SD_Li256ELb0ELb1ELb0ELb0EEENS1_19SingleTileSchedulerILb0ELb0ELb1ELi128EEEEEEEEEvNT_6ParamsE)
        .other          _ZN7cutlass13device_kernelIN5flash19enable_sm80_to_sm89INS1_16FlashAttnFwdSm80INS1_25CollectiveMainloopFwdSm80ILi8ELi1ELb1EN4cute5tupleIJNS5_1CILi128EEENS7_ILi96EEES8_EEELi128ENS_10bfloat16_tEfNS_4arch4Sm80ELb0ELb1ELb1ELb0ELb1ELb0ELb1ELb0EEENS1_21CollectiveEpilogueFwdINS6_IJS8_S8_S9_EEENS6_IJNS7_ILi1EEESH_SH_EEESB_SD_Li256ELb0ELb1ELb0ELb0EEENS1_19SingleTileSchedulerILb0ELb0ELb1ELi128EEEEEEEEEvNT_6ParamsE,@"STO_CUDA_ENTRY STV_DEFAULT"
_ZN7cutlass13device_kernelIN5flash19enable_sm80_to_sm89INS1_16FlashAttnFwdSm80INS1_25CollectiveMainloopFwdSm80ILi8ELi1ELb1EN4cute5tupleIJNS5_1CILi128EEENS7_ILi96EEES8_EEELi128ENS_10bfloat16_tEfNS_4arch4Sm80ELb0ELb1ELb1ELb0ELb1ELb0ELb1ELb0EEENS1_21CollectiveEpilogueFwdINS6_IJS8_S8_S9_EEENS6_IJNS7_ILi1EEESH_SH_EEESB_SD_Li256ELb0ELb1ELb0ELb0EEENS1_19SingleTileSchedulerILb0ELb0ELb1ELi128EEEEEEEEEvNT_6ParamsE:
[----:B------:R-:W-:Y:S01]  /*0000*/  LDC R1, c[0x0][0x37c] ;  /* 0x0000df00ff017b82 */ /* 0x000fe20000000800 */
[----:B------:R-:W-:Y:S05]  /*0010*/  EXIT ;  /* 0x000000000000794d */ /* 0x000fea0003800000 */
.L_x_3:
        /* <DEDUP_REMOVED lines=14> */
.L_x_21:


//--------------------- .text._ZN7cutlass13device_kernelIN5flash19enable_sm80_to_sm89INS1_16FlashAttnFwdSm80INS1_25CollectiveMainloopFwdSm80ILi8ELi1ELb1EN4cute5tupleIJNS5_1CILi128EEENS7_ILi96EEES8_EEELi128ENS_10bfloat16_tEfNS_4arch4Sm80ELb0ELb1ELb1ELb1ELb1ELb0ELb1ELb0EEENS1_21CollectiveEpilogueFwdINS6_IJS8_S8_S9_EEENS6_IJNS7_ILi1EEESH_SH_EEESB_SD_Li256ELb1ELb1ELb0ELb0EEENS1_19SingleTileSchedulerILb1ELb0ELb1ELi128EEEEEEEEEvNT_6ParamsE --------------------------
	.section	.text._ZN7cutlass13device_kernelIN5flash19enable_sm80_to_sm89INS1_16FlashAttnFwdSm80INS1_25CollectiveMainloopFwdSm80ILi8ELi1ELb1EN4cute5tupleIJNS5_1CILi128EEENS7_ILi96EEES8_EEELi128ENS_10bfloat16_tEfNS_4arch4Sm80ELb0ELb1ELb1ELb1ELb1ELb0ELb1ELb0EEENS1_21CollectiveEpilogueFwdINS6_IJS8_S8_S9_EEENS6_IJNS7_ILi1EEESH_SH_EEESB_SD_Li256ELb1ELb1ELb0ELb0EEENS1_19SingleTileSchedulerILb1ELb0ELb1ELi128EEEEEEEEEvNT_6ParamsE,"ax",@progbits
	.align	128
.text._ZN7cutlass13device_kernelIN5flash19enable_sm80_to_sm89INS1_16FlashAttnFwdSm80INS1_25CollectiveMainloopFwdSm80ILi8ELi1ELb1EN4cute5tupleIJNS5_1CILi128EEENS7_ILi96EEES8_EEELi128ENS_10bfloat16_tEfNS_4arch4Sm80ELb0ELb1ELb1ELb1ELb1ELb0ELb1ELb0EEENS1_21CollectiveEpilogueFwdINS6_IJS8_S8_S9_EEENS6_IJNS7_ILi1EEESH_SH_EEESB_SD_Li256ELb1ELb1ELb0ELb0EEENS1_19SingleTileSchedulerILb1ELb0ELb1ELi128EEEEEEEEEvNT_6ParamsE:
        .type           _ZN7cutlass13device_kernelIN5flash19enable_sm80_to_sm89INS1_16FlashAttnFwdSm80INS1_25CollectiveMainloopFwdSm80ILi8ELi1ELb1EN4cute5tupleIJNS5_1CILi128EEENS7_ILi96EEES8_EEELi128ENS_10bfloat16_tEfNS_4arch4Sm80ELb0ELb1ELb1ELb1ELb1ELb0ELb1ELb0EEENS1_21CollectiveEpilogueFwdINS6_IJS8_S8_S9_EEENS6_IJNS7_ILi1EEESH_SH_EEESB_SD_Li256ELb1ELb1ELb0ELb0EEENS1_19SingleTileSchedulerILb1ELb0ELb1ELi128EEEEEEEEEvNT_6ParamsE,@function
        .size           _ZN7cutlass13device_kernelIN5flash19enable_sm80_to_sm89INS1_16FlashAttnFwdSm80INS1_25CollectiveMainloopFwdSm80ILi8ELi1ELb1EN4cute5tupleIJNS5_1CILi128EEENS7_ILi96EEES8_EEELi128ENS_10bfloat16_tEfNS_4arch4Sm80ELb0ELb1ELb1ELb1ELb1ELb0ELb1ELb0EEENS1_21CollectiveEpilogueFwdINS6_IJS8_S8_S9_EEENS6_IJNS7_ILi1EEESH_SH_EEESB_SD_Li256ELb1ELb1ELb0ELb0EEENS1_19SingleTileSchedulerILb1ELb0ELb1ELi128EEEEEEEEEvNT_6ParamsE,(.L_x_22 - _ZN7cutlass13device_kernelIN5flash19enable_sm80_to_sm89INS1_16FlashAttnFwdSm80INS1_25CollectiveMainloopFwdSm80ILi8ELi1ELb1EN4cute5tupleIJNS5_1CILi128EEENS7_ILi96EEES8_EEELi128ENS_10bfloat16_tEfNS_4arch4Sm80ELb0ELb1ELb1ELb1ELb1ELb0ELb1ELb0EEENS1_21CollectiveEpilogueFwdINS6_IJS8_S8_S9_EEENS6_IJNS7_ILi1EEESH_SH_EEESB_SD_Li256ELb1ELb1ELb0ELb0EEENS1_19SingleTileSchedulerILb1ELb0ELb1ELi128EEEEEEEEEvNT_6ParamsE)
        .other          _ZN7cutlass13device_kernelIN5flash19enable_sm80_to_sm89INS1_16FlashAttnFwdSm80INS1_25CollectiveMainloopFwdSm80ILi8ELi1ELb1EN4cute5tupleIJNS5_1CILi128EEENS7_ILi96EEES8_EEELi128ENS_10bfloat16_tEfNS_4arch4Sm80ELb0ELb1ELb1ELb1ELb1ELb0ELb1ELb0EEENS1_21CollectiveEpilogueFwdINS6_IJS8_S8_S9_EEENS6_IJNS7_ILi1EEESH_SH_EEESB_SD_Li256ELb1ELb1ELb0ELb0EEENS1_19SingleTileSchedulerILb1ELb0ELb1ELi128EEEEEEEEEvNT_6ParamsE,@"STO_CUDA_ENTRY STV_DEFAULT"
_ZN7cutlass13device_kernelIN5flash19enable_sm80_to_sm89INS1_16FlashAttnFwdSm80INS1_25CollectiveMainloopFwdSm80ILi8ELi1ELb1EN4cute5tupleIJNS5_1CILi128EEENS7_ILi96EEES8_EEELi128ENS_10bfloat16_tEfNS_4arch4Sm80ELb0ELb1ELb1ELb1ELb1ELb0ELb1ELb0EEENS1_21CollectiveEpilogueFwdINS6_IJS8_S8_S9_EEENS6_IJNS7_ILi1EEESH_SH_EEESB_SD_Li256ELb1ELb1ELb0ELb0EEENS1_19SingleTileSchedulerILb1ELb0ELb1ELi128EEEEEEEEEvNT_6ParamsE:
[----:B------:R-:W-:Y:S01]  /*0000*/  LDC R1, c[0x0][0x37c] ;  /* 0x0000df00ff017b82 */ /* 0x000fe20000000800 */
[----:B------:R-:W-:Y:S05]  /*0010*/  EXIT ;  /* 0x000000000000794d */ /* 0x000fea0003800000 */
.L_x_4:
        /* <DEDUP_REMOVED lines=14> */
.L_x_22:


//--------------------- .text._ZN7cutlass13device_kernelIN5flash19enable_sm80_to_sm89INS1_16FlashAttnFwdSm80INS1_25CollectiveMainloopFwdSm80ILi8ELi1ELb1EN4cute5tupleIJNS5_1CILi128EEENS7_ILi96EEES8_EEELi128ENS_10bfloat16_tEfNS_4arch4Sm80ELb0ELb1ELb1ELb1ELb1ELb1ELb1ELb0EEENS1_21CollectiveEpilogueFwdINS6_IJS8_S8_S9_EEENS6_IJNS7_ILi1EEESH_SH_EEESB_SD_Li256ELb1ELb1ELb0ELb0EEENS1_19SingleTileSchedulerILb1ELb0ELb1ELi128EEEEEEEEEvNT_6ParamsE --------------------------
	.section	.text._ZN7cutlass13device_kernelIN5flash19enable_sm80_to_sm89INS1_16FlashAttnFwdSm80INS1_25CollectiveMainloopFwdSm80ILi8ELi1ELb1EN4cute5tupleIJNS5_1CILi128EEENS7_ILi96EEES8_EEELi128ENS_10bfloat16_tEfNS_4arch4Sm80ELb0ELb1ELb1ELb1ELb1ELb1ELb1ELb0EEENS1_21CollectiveEpilogueFwdINS6_IJS8_S8_S9_EEENS6_IJNS7_ILi1EEESH_SH_EEESB_SD_Li256ELb1ELb1ELb0ELb0EEENS1_19SingleTileSchedulerILb1ELb0ELb1ELi128EEEEEEEEEvNT_6ParamsE,"ax",@progbits
	.align	128
.text._ZN7cutlass13device_kernelIN5flash19enable_sm80_to_sm89INS1_16FlashAttnFwdSm80INS1_25CollectiveMainloopFwdSm80ILi8ELi1ELb1EN4cute5tupleIJNS5_1CILi128EEENS7_ILi96EEES8_EEELi128ENS_10bfloat16_tEfNS_4arch4Sm80ELb0ELb1ELb1ELb1ELb1ELb1ELb1ELb0EEENS1_21CollectiveEpilogueFwdINS6_IJS8_S8_S9_EEENS6_IJNS7_ILi1EEESH_SH_EEESB_SD_Li256ELb1ELb1ELb0ELb0EEENS1_19SingleTileSchedulerILb1ELb0ELb1ELi128EEEEEEEEEvNT_6ParamsE:
        .type           _ZN7cutlass13device_kernelIN5flash19enable_sm80_to_sm89INS1_16FlashAttnFwdSm80INS1_25CollectiveMainloopFwdSm80ILi8ELi1ELb1EN4cute5tupleIJNS5_1CILi128EEENS7_ILi96EEES8_EEELi128ENS_10bfloat16_tEfNS_4arch4Sm80ELb0ELb1ELb1ELb1ELb1ELb1ELb1ELb0EEENS1_21CollectiveEpilogueFwdINS6_IJS8_S8_S9_EEENS6_IJNS7_ILi1EEESH_SH_EEESB_SD_Li256ELb1ELb1ELb0ELb0EEENS1_19SingleTileSchedulerILb1ELb0ELb1ELi128EEEEEEEEEvNT_6ParamsE,@function
        .size           _ZN7cutlass13device_kernelIN5flash19enable_sm80_to_sm89INS1_16FlashAttnFwdSm80INS1_25CollectiveMainloopFwdSm80ILi8ELi1ELb1EN4cute5tupleIJNS5_1CILi128EEENS7_ILi96EEES8_EEELi128ENS_10bfloat16_tEfNS_4arch4Sm80ELb0ELb1ELb1ELb1ELb1ELb1ELb1ELb0EEENS1_21CollectiveEpilogueFwdINS6_IJS8_S8_S9_EEENS6_IJNS7_ILi1EEESH_SH_EEESB_SD_Li256ELb1ELb1ELb0ELb0EEENS1_19SingleTileSchedulerILb1ELb0ELb1ELi128EEEEEEEEEvNT_6ParamsE,(.L_x_23 - _ZN7cutlass13device_kernelIN5flash19enable_sm80_to_sm89INS1_16FlashAttnFwdSm80INS1_25CollectiveMainloopFwdSm80ILi8ELi1ELb1EN4cute5tupleIJNS5_1CILi128EEENS7_ILi96EEES8_EEELi128ENS_10bfloat16_tEfNS_4arch4Sm80ELb0ELb1ELb1ELb1ELb1ELb1ELb1ELb0EEENS1_21CollectiveEpilogueFwdINS6_IJS8_S8_S9_EEENS6_IJNS7_ILi1EEESH_SH_EEESB_SD_Li256ELb1ELb1ELb0ELb0EEENS1_19SingleTileSchedulerILb1ELb0ELb1ELi128EEEEEEEEEvNT_6ParamsE)
        .other          _ZN7cutlass13device_kernelIN5flash19enable_sm80_to_sm89INS1_16FlashAttnFwdSm80INS1_25CollectiveMainloopFwdSm80ILi8ELi1ELb1EN4cute5tupleIJNS5_1CILi128EEENS7_ILi96EEES8_EEELi128ENS_10bfloat16_tEfNS_4arch4Sm80ELb0ELb1ELb1ELb1ELb1ELb1ELb1ELb0EEENS1_21CollectiveEpilogueFwdINS6_IJS8_S8_S9_EEENS6_IJNS7_ILi1EEESH_SH_EEESB_SD_Li256ELb1ELb1ELb0ELb0EEENS1_19SingleTileSchedulerILb1ELb0ELb1ELi128EEEEEEEEEvNT_6ParamsE,@"STO_CUDA_ENTRY STV_DEFAULT"
_ZN7cutlass13device_kernelIN5flash19enable_sm80_to_sm89INS1_16FlashAttnFwdSm80INS1_25CollectiveMainloopFwdSm80ILi8ELi1ELb1EN4cute5tupleIJNS5_1CILi128EEENS7_ILi96EEES8_EEELi128ENS_10bfloat16_tEfNS_4arch4Sm80ELb0ELb1ELb1ELb1ELb1ELb1ELb1ELb0EEENS1_21CollectiveEpilogueFwdINS6_IJS8_S8_S9_EEENS6_IJNS7_ILi1EEESH_SH_EEESB_SD_Li256ELb1ELb1ELb0ELb0EEENS1_19SingleTileSchedulerILb1ELb0ELb1ELi128EEEEEEEEEvNT_6ParamsE:
[----:B------:R-:W-:Y:S01]  /*0000*/  LDC R1, c[0x0][0x37c] ;  /* 0x0000df00ff017b82 */ /* 0x000fe20000000800 */
[----:B------:R-:W-:Y:S05]  /*0010*/  EXIT ;  /* 0x000000000000794d */ /* 0x000fea0003800000 */
.L_x_5:
        /* <DEDUP_REMOVED lines=14> */
.L_x_23:


//--------------------- .text._ZN7cutlass13device_kernelIN5flash19enable_sm80_to_sm89INS1_16FlashAttnFwdSm80INS1_25CollectiveMainloopFwdSm80ILi8ELi1ELb1EN4cute5tupleIJNS5_1CILi128EEES8_S8_EEELi128ENS_10bfloat16_tEfNS_4arch4Sm80ELb1ELb0ELb1ELb0ELb1ELb0ELb1ELb0EEENS1_21CollectiveEpilogueFwdIS9_NS6_IJNS7_ILi1EEESF_SF_EEESA_SC_Li256ELb0ELb1ELb0ELb0EEENS1_30DynamicPersistentTileSchedulerILi256ELi256ELb0ELb1ELb0EEEEEEEEEvNT_6ParamsE --------------------------
	.section	.text._ZN7cutlass13device_kernelIN5flash19enable_sm80_to_sm89INS1_16FlashAttnFwdSm80INS1_25CollectiveMainloopFwdSm80ILi8ELi1ELb1EN4cute5tupleIJNS5_1CILi128EEES8_S8_EEELi128ENS_10bfloat16_tEfNS_4arch4Sm80ELb1ELb0ELb1ELb0ELb1ELb0ELb1ELb0EEENS1_21CollectiveEpilogueFwdIS9_NS6_IJNS7_ILi1EEESF_SF_EEESA_SC_Li256ELb0ELb1ELb0ELb0EEENS1_30DynamicPersistentTileSchedulerILi256ELi256ELb0ELb1ELb0EEEEEEEEEvNT_6ParamsE,"ax",@progbits
	.align	128
.text._ZN7cutlass13device_kernelIN5flash19enable_sm80_to_sm89INS1_16FlashAttnFwdSm80INS1_25CollectiveMainloopFwdSm80ILi8ELi1ELb1EN4cute5tupleIJNS5_1CILi128EEES8_S8_EEELi128ENS_10bfloat16_tEfNS_4arch4Sm80ELb1ELb0ELb1ELb0ELb1ELb0ELb1ELb0EEENS1_21CollectiveEpilogueFwdIS9_NS6_IJNS7_ILi1EEESF_SF_EEESA_SC_Li256ELb0ELb1ELb0ELb0EEENS1_30DynamicPersistentTileSchedulerILi256ELi256ELb0ELb1ELb0EEEEEEEEEvNT_6ParamsE:
        .type           _ZN7cutlass13device_kernelIN5flash19enable_sm80_to_sm89INS1_16FlashAttnFwdSm80INS1_25CollectiveMainloopFwdSm80ILi8ELi1ELb1EN4cute5tupleIJNS5_1CILi128EEES8_S8_EEELi128ENS_10bfloat16_tEfNS_4arch4Sm80ELb1ELb0ELb1ELb0ELb1ELb0ELb1ELb0EEENS1_21CollectiveEpilogueFwdIS9_NS6_IJNS7_ILi1EEESF_SF_EEESA_SC_Li256ELb0ELb1ELb0ELb0EEENS1_30DynamicPersistentTileSchedulerILi256ELi256ELb0ELb1ELb0EEEEEEEEEvNT_6ParamsE,@function
        .size           _ZN7cutlass13device_kernelIN5flash19enable_sm80_to_sm89INS1_16FlashAttnFwdSm80INS1_25CollectiveMainloopFwdSm80ILi8ELi1ELb1EN4cute5tupleIJNS5_1CILi128EEES8_S8_EEELi128ENS_10bfloat16_tEfNS_4arch4Sm80ELb1ELb0ELb1ELb0ELb1ELb0ELb1ELb0EEENS1_21CollectiveEpilogueFwdIS9_NS6_IJNS7_ILi1EEESF_SF_EEESA_SC_Li256ELb0ELb1ELb0ELb0EEENS1_30DynamicPersistentTileSchedulerILi256ELi256ELb0ELb1ELb0EEEEEEEEEvNT_6ParamsE,(.L_x_24 - _ZN7cutlass13device_kernelIN5flash19enable_sm80_to_sm89INS1_16FlashAttnFwdSm80INS1_25CollectiveMainloopFwdSm80ILi8ELi1ELb1EN4cute5tupleIJNS5_1CILi128EEES8_S8_EEELi128ENS_10bfloat16_tEfNS_4arch4Sm80ELb1ELb0ELb1ELb0ELb1ELb0ELb1ELb0EEENS1_21CollectiveEpilogueFwdIS9_NS6_IJNS7_ILi1EEESF_SF_EEESA_SC_Li256ELb0ELb1ELb0ELb0EEENS1_30DynamicPersistentTileSchedulerILi256ELi256ELb0ELb1ELb0EEEEEEEEEvNT_6ParamsE)
        .other          _ZN7cutlass13device_kernelIN5flash19enable_sm80_to_sm89INS1_16FlashAttnFwdSm80INS1_25CollectiveMainloopFwdSm80ILi8ELi1ELb1EN4cute5tupleIJNS5_1CILi128EEES8_S8_EEELi128ENS_10bfloat16_tEfNS_4arch4Sm80ELb1ELb0ELb1ELb0ELb1ELb0ELb1ELb0EEENS1_21CollectiveEpilogueFwdIS9_NS6_IJNS7_ILi1EEESF_SF_EEESA_SC_Li256ELb0ELb1ELb0ELb0EEENS1_30DynamicPersistentTileSchedulerILi256ELi256ELb0ELb1ELb0EEEEEEEEEvNT_6ParamsE,@"STO_CUDA_ENTRY STV_DEFAULT"
_ZN7cutlass13device_kernelIN5flash19enable_sm80_to_sm89INS1_16FlashAttnFwdSm80INS1_25CollectiveMainloopFwdSm80ILi8ELi1ELb1EN4cute5tupleIJNS5_1CILi128EEES8_S8_EEELi128ENS_10bfloat16_tEfNS_4arch4Sm80ELb1ELb0ELb1ELb0ELb1ELb0ELb1ELb0EEENS1_21CollectiveEpilogueFwdIS9_NS6_IJNS7_ILi1EEESF_SF_EEESA_SC_Li256ELb0ELb1ELb0ELb0EEENS1_30DynamicPersistentTileSchedulerILi256ELi256ELb0ELb1ELb0EEEEEEEEEvNT_6ParamsE:
[----:B------:R-:W-:Y:S01]  /*0000*/  LDC R1, c[0x0][0x37c] ;  /* 0x0000df00ff017b82 */ /* 0x000fe20000000800 */
[----:B------:R-:W-:Y:S05]  /*0010*/  EXIT ;  /* 0x000000000000794d */ /* 0x000fea0003800000 */
.L_x_6:
        /* <DEDUP_REMOVED lines=14> */
.L_x_24:


//--------------------- .text._ZN7cutlass13device_kernelIN5flash19enable_sm80_to_sm89INS1_16FlashAttnFwdSm80INS1_25CollectiveMainloopFwdSm80ILi8ELi1ELb1EN4cute5tupleIJNS5_1CILi128EEES8_S8_EEELi128ENS_10bfloat16_tEfNS_4arch4Sm80ELb1ELb0ELb1ELb1ELb1ELb0ELb1ELb0EEENS1_21CollectiveEpilogueFwdIS9_NS6_IJNS7_ILi1EEESF_SF_EEESA_SC_Li256ELb1ELb1ELb0ELb0EEENS1_19SingleTileSchedulerILb1ELb0ELb1ELi128EEEEEEEEEvNT_6ParamsE --------------------------
	.section	.text._ZN7cutlass13device_kernelIN5flash19enable_sm80_to_sm89INS1_16FlashAttnFwdSm80INS1_25CollectiveMainloopFwdSm80ILi8ELi1ELb1EN4cute5tupleIJNS5_1CILi128EEES8_S8_EEELi128ENS_10bfloat16_tEfNS_4arch4Sm80ELb1ELb0ELb1ELb1ELb1ELb0ELb1ELb0EEENS1_21CollectiveEpilogueFwdIS9_NS6_IJNS7_ILi1EEESF_SF_EEESA_SC_Li256ELb1ELb1ELb0ELb0EEENS1_19SingleTileSchedulerILb1ELb0ELb1ELi128EEEEEEEEEvNT_6ParamsE,"ax",@progbits
	.align	128
.text._ZN7cutlass13device_kernelIN5flash19enable_sm80_to_sm89INS1_16FlashAttnFwdSm80INS1_25CollectiveMainloopFwdSm80ILi8ELi1ELb1EN4cute5tupleIJNS5_1CILi128EEES8_S8_EEELi128ENS_10bfloat16_tEfNS_4arch4Sm80ELb1ELb0ELb1ELb1ELb1ELb0ELb1ELb0EEENS1_21CollectiveEpilogueFwdIS9_NS6_IJNS7_ILi1EEESF_SF_EEESA_SC_Li256ELb1ELb1ELb0ELb0EEENS1_19SingleTileSchedulerILb1ELb0ELb1ELi128EEEEEEEEEvNT_6ParamsE:
        .type           _ZN7cutlass13device_kernelIN5flash19enable_sm80_to_sm89INS1_16FlashAttnFwdSm80INS1_25CollectiveMainloopFwdSm80ILi8ELi1ELb1EN4cute5tupleIJNS5_1CILi128EEES8_S8_EEELi128ENS_10bfloat16_tEfNS_4arch4Sm80ELb1ELb0ELb1ELb1ELb1ELb0ELb1ELb0EEENS1_21CollectiveEpilogueFwdIS9_NS6_IJNS7_ILi1EEESF_SF_EEESA_SC_Li256ELb1ELb1ELb0ELb0EEENS1_19SingleTileSchedulerILb1ELb0ELb1ELi128EEEEEEEEEvNT_6ParamsE,@function
        .size           _ZN7cutlass13device_kernelIN5flash19enable_sm80_to_sm89INS1_16FlashAttnFwdSm80INS1_25CollectiveMainloopFwdSm80ILi8ELi1ELb1EN4cute5tupleIJNS5_1CILi128EEES8_S8_EEELi128ENS_10bfloat16_tEfNS_4arch4Sm80ELb1ELb0ELb1ELb1ELb1ELb0ELb1ELb0EEENS1_21CollectiveEpilogueFwdIS9_NS6_IJNS7_ILi1EEESF_SF_EEESA_SC_Li256ELb1ELb1ELb0ELb0EEENS1_19SingleTileSchedulerILb1ELb0ELb1ELi128EEEEEEEEEvNT_6ParamsE,(.L_x_25 - _ZN7cutlass13device_kernelIN5flash19enable_sm80_to_sm89INS1_16FlashAttnFwdSm80INS1_25CollectiveMainloopFwdSm80ILi8ELi1ELb1EN4cute5tupleIJNS5_1CILi128EEES8_S8_EEELi128ENS_10bfloat16_tEfNS_4arch4Sm80ELb1ELb0ELb1ELb1ELb1ELb0ELb1ELb0EEENS1_21CollectiveEpilogueFwdIS9_NS6_IJNS7_ILi1EEESF_SF_EEESA_SC_Li256ELb1ELb1ELb0ELb0EEENS1_19SingleTileSchedulerILb1ELb0ELb1ELi128EEEEEEEEEvNT_6ParamsE)
        .other          _ZN7cutlass13device_kernelIN5flash19enable_sm80_to_sm89INS1_16FlashAttnFwdSm80INS1_25CollectiveMainloopFwdSm80ILi8ELi1ELb1EN4cute5tupleIJNS5_1CILi128EEES8_S8_EEELi128ENS_10bfloat16_tEfNS_4arch4Sm80ELb1ELb0ELb1ELb1ELb1ELb0ELb1ELb0EEENS1_21CollectiveEpilogueFwdIS9_NS6_IJNS7_ILi1EEESF_SF_EEESA_SC_Li256ELb1ELb1ELb0ELb0EEENS1_19SingleTileSchedulerILb1ELb0ELb1ELi128EEEEEEEEEvNT_6ParamsE,@"STO_CUDA_ENTRY STV_DEFAULT"
_ZN7cutlass13device_kernelIN5flash19enable_sm80_to_sm89INS1_16FlashAttnFwdSm80INS1_25CollectiveMainloopFwdSm80ILi8ELi1ELb1EN4cute5tupleIJNS5_1CILi128EEES8_S8_EEELi128ENS_10bfloat16_tEfNS_4arch4Sm80ELb1ELb0ELb1ELb1ELb1ELb0ELb1ELb0EEENS1_21CollectiveEpilogueFwdIS9_NS6_IJNS7_ILi1EEESF_SF_EEESA_SC_Li256ELb1ELb1ELb0ELb0EEENS1_19SingleTileSchedulerILb1ELb0ELb1ELi128EEEEEEEEEvNT_6ParamsE:
[----:B------:R-:W-:Y:S01]  /*0000*/  LDC R1, c[0x0][0x37c] ;  /* 0x0000df00ff017b82 */ /* 0x000fe20000000800 */
[----:B------:R-:W-:Y:S05]  /*0010*/  EXIT ;  /* 0x000000000000794d */ /* 0x000fea0003800000 */
.L_x_7:
        /* <DEDUP_REMOVED lines=14> */
.L_x_25:


//--------------------- .text._ZN7cutlass13device_kernelIN5flash19enable_sm80_to_sm89INS1_16FlashAttnFwdSm80INS1_25CollectiveMainloopFwdSm80ILi8ELi1ELb1EN4cute5tupleIJNS5_1CILi128EEES8_S8_EEELi128ENS_10bfloat16_tEfNS_4arch4Sm80ELb1ELb0ELb1ELb1ELb1ELb1ELb1ELb0EEENS1_21CollectiveEpilogueFwdIS9_NS6_IJNS7_ILi1EEESF_SF_EEESA_SC_Li256ELb1ELb1ELb0ELb0EEENS1_19SingleTileSchedulerILb1ELb0ELb1ELi128EEEEEEEEEvNT_6ParamsE --------------------------
	.section	.text._ZN7cutlass13device_kernelIN5flash19enable_sm80_to_sm89INS1_16FlashAttnFwdSm80INS1_25CollectiveMainloopFwdSm80ILi8ELi1ELb1EN4cute5tupleIJNS5_1CILi128EEES8_S8_EEELi128ENS_10bfloat16_tEfNS_4arch4Sm80ELb1ELb0ELb1ELb1ELb1ELb1ELb1ELb0EEENS1_21CollectiveEpilogueFwdIS9_NS6_IJNS7_ILi1EEESF_SF_EEESA_SC_Li256ELb1ELb1ELb0ELb0EEENS1_19SingleTileSchedulerILb1ELb0ELb1ELi128EEEEEEEEEvNT_6ParamsE,"ax",@progbits
	.align	128
.text._ZN7cutlass13device_kernelIN5flash19enable_sm80_to_sm89INS1_16FlashAttnFwdSm80INS1_25CollectiveMainloopFwdSm80ILi8ELi1ELb1EN4cute5tupleIJNS5_1CILi128EEES8_S8_EEELi128ENS_10bfloat16_tEfNS_4arch4Sm80ELb1ELb0ELb1ELb1ELb1ELb1ELb1ELb0EEENS1_21CollectiveEpilogueFwdIS9_NS6_IJNS7_ILi1EEESF_SF_EEESA_SC_Li256ELb1ELb1ELb0ELb0EEENS1_19SingleTileSchedulerILb1ELb0ELb1ELi128EEEEEEEEEvNT_6ParamsE:
        .type           _ZN7cutlass13device_kernelIN5flash19enable_sm80_to_sm89INS1_16FlashAttnFwdSm80INS1_25CollectiveMainloopFwdSm80ILi8ELi1ELb1EN4cute5tupleIJNS5_1CILi128EEES8_S8_EEELi128ENS_10bfloat16_tEfNS_4arch4Sm80ELb1ELb0ELb1ELb1ELb1ELb1ELb1ELb0EEENS1_21CollectiveEpilogueFwdIS9_NS6_IJNS7_ILi1EEESF_SF_EEESA_SC_Li256ELb1ELb1ELb0ELb0EEENS1_19SingleTileSchedulerILb1ELb0ELb1ELi128EEEEEEEEEvNT_6ParamsE,@function
        .size           _ZN7cutlass13device_kernelIN5flash19enable_sm80_to_sm89INS1_16FlashAttnFwdSm80INS1_25CollectiveMainloopFwdSm80ILi8ELi1ELb1EN4cute5tupleIJNS5_1CILi128EEES8_S8_EEELi128ENS_10bfloat16_tEfNS_4arch4Sm80ELb1ELb0ELb1ELb1ELb1ELb1ELb1ELb0EEENS1_21CollectiveEpilogueFwdIS9_NS6_IJNS7_ILi1EEESF_SF_EEESA_SC_Li256ELb1ELb1ELb0ELb0EEENS1_19SingleTileSchedulerILb1ELb0ELb1ELi128EEEEEEEEEvNT_6ParamsE,(.L_x_26 - _ZN7cutlass13device_kernelIN5flash19enable_sm80_to_sm89INS1_16FlashAttnFwdSm80INS1_25CollectiveMainloopFwdSm80ILi8ELi1ELb1EN4cute5tupleIJNS5_1CILi128EEES8_S8_EEELi128ENS_10bfloat16_tEfNS_4arch4Sm80ELb1ELb0ELb1ELb1ELb1ELb1ELb1ELb0EEENS1_21CollectiveEpilogueFwdIS9_NS6_IJNS7_ILi1EEESF_SF_EEESA_SC_Li256ELb1ELb1ELb0ELb0EEENS1_19SingleTileSchedulerILb1ELb0ELb1ELi128EEEEEEEEEvNT_6ParamsE)
        .other          _ZN7cutlass13device_kernelIN5flash19enable_sm80_to_sm89INS1_16FlashAttnFwdSm80INS1_25CollectiveMainloopFwdSm80ILi8ELi1ELb1EN4cute5tupleIJNS5_1CILi128EEES8_S8_EEELi128ENS_10bfloat16_tEfNS_4arch4Sm80ELb1ELb0ELb1ELb1ELb1ELb1ELb1ELb0EEENS1_21CollectiveEpilogueFwdIS9_NS6_IJNS7_ILi1EEESF_SF_EEESA_SC_Li256ELb1ELb1ELb0ELb0EEENS1_19SingleTileSchedulerILb1ELb0ELb1ELi128EEEEEEEEEvNT_6ParamsE,@"STO_CUDA_ENTRY STV_DEFAULT"
_ZN7cutlass13device_kernelIN5flash19enable_sm80_to_sm89INS1_16FlashAttnFwdSm80INS1_25CollectiveMainloopFwdSm80ILi8ELi1ELb1EN4cute5tupleIJNS5_1CILi128EEES8_S8_EEELi128ENS_10bfloat16_tEfNS_4arch4Sm80ELb1ELb0ELb1ELb1ELb1ELb1ELb1ELb0EEENS1_21CollectiveEpilogueFwdIS9_NS6_IJNS7_ILi1EEESF_SF_EEESA_SC_Li256ELb1ELb1ELb0ELb0EEENS1_19SingleTileSchedulerILb1ELb0ELb1ELi128EEEEEEEEEvNT_6ParamsE:
[----:B------:R-:W-:Y:S01]  /*0000*/  LDC R1, c[0x0][0x37c] ;  /* 0x0000df00ff017b82 */ /* 0x000fe20000000800 */
[----:B------:R-:W-:Y:S05]  /*0010*/  EXIT ;  /* 0x000000000000794d */ /* 0x000fea0003800000 */
.L_x_8:
        /* <DEDUP_REMOVED lines=14> */
.L_x_26:


//--------------------- .text._ZN7cutlass13device_kernelIN5flash19enable_sm80_to_sm89INS1_16FlashAttnFwdSm80INS1_25CollectiveMainloopFwdSm80ILi4ELi1ELb0EN4cute5tupleIJNS5_1CILi128EEENS7_ILi64EEES8_EEELi128ENS_10bfloat16_tEfNS_4arch4Sm80ELb0ELb0ELb1ELb0ELb1ELb0ELb1ELb0EEENS1_21CollectiveEpilogueFwdINS6_IJS8_S8_S9_EEENS6_IJNS7_ILi1EEESH_SH_EEESB_SD_Li128ELb0ELb1ELb0ELb0EEENS1_19SingleTileSchedulerILb0ELb0ELb1ELi128EEEEEEEEEvNT_6ParamsE --------------------------
	.section	.text._ZN7cutlass13device_kernelIN5flash19enable_sm80_to_sm89INS1_16FlashAttnFwdSm80INS1_25CollectiveMainloopFwdSm80ILi4ELi1ELb0EN4cute5tupleIJNS5_1CILi128EEENS7_ILi64EEES8_EEELi128ENS_10bfloat16_tEfNS_4arch4Sm80ELb0ELb0ELb1ELb0ELb1ELb0ELb1ELb0EEENS1_21CollectiveEpilogueFwdINS6_IJS8_S8_S9_EEENS6_IJNS7_ILi1EEESH_SH_EEESB_SD_Li128ELb0ELb1ELb0ELb0EEENS1_19SingleTileSchedulerILb0ELb0ELb1ELi128EEEEEEEEEvNT_6ParamsE,"ax",@progbits
	.align	128
.text._ZN7cutlass13device_kernelIN5flash19enable_sm80_to_sm89INS1_16FlashAttnFwdSm80INS1_25CollectiveMainloopFwdSm80ILi4ELi1ELb0EN4cute5tupleIJNS5_1CILi128EEENS7_ILi64EEES8_EEELi128ENS_10bfloat16_tEfNS_4arch4Sm80ELb0ELb0ELb1ELb0ELb1ELb0ELb1ELb0EEENS1_21CollectiveEpilogueFwdINS6_IJS8_S8_S9_EEENS6_IJNS7_ILi1EEESH_SH_EEESB_SD_Li128ELb0ELb1ELb0ELb0EEENS1_19SingleTileSchedulerILb0ELb0ELb1ELi128EEEEEEEEEvNT_6ParamsE:
        .type           _ZN7cutlass13device_kernelIN5flash19enable_sm80_to_sm89INS1_16FlashAttnFwdSm80INS1_25CollectiveMainloopFwdSm80ILi4ELi1ELb0EN4cute5tupleIJNS5_1CILi128EEENS7_ILi64EEES8_EEELi128ENS_10bfloat16_tEfNS_4arch4Sm80ELb0ELb0ELb1ELb0ELb1ELb0ELb1ELb0EEENS1_21CollectiveEpilogueFwdINS6_IJS8_S8_S9_EEENS6_IJNS7_ILi1EEESH_SH_EEESB_SD_Li128ELb0ELb1ELb0ELb0EEENS1_19SingleTileSchedulerILb0ELb0ELb1ELi128EEEEEEEEEvNT_6ParamsE,@function
        .size           _ZN7cutlass13device_kernelIN5flash19enable_sm80_to_sm89INS1_16FlashAttnFwdSm80INS1_25CollectiveMainloopFwdSm80ILi4ELi1ELb0EN4cute5tupleIJNS5_1CILi128EEENS7_ILi64EEES8_EEELi128ENS_10bfloat16_tEfNS_4arch4Sm80ELb0ELb0ELb1ELb0ELb1ELb0ELb1ELb0EEENS1_21CollectiveEpilogueFwdINS6_IJS8_S8_S9_EEENS6_IJNS7_ILi1EEESH_SH_EEESB_SD_Li128ELb0ELb1ELb0ELb0EEENS1_19SingleTileSchedulerILb0ELb0ELb1ELi128EEEEEEEEEvNT_6ParamsE,(.L_x_27 - _ZN7cutlass13device_kernelIN5flash19enable_sm80_to_sm89INS1_16FlashAttnFwdSm80INS1_25CollectiveMainloopFwdSm80ILi4ELi1ELb0EN4cute5tupleIJNS5_1CILi128EEENS7_ILi64EEES8_EEELi128ENS_10bfloat16_tEfNS_4arch4Sm80ELb0ELb0ELb1ELb0ELb1ELb0ELb1ELb0EEENS1_21CollectiveEpilogueFwdINS6_IJS8_S8_S9_EEENS6_IJNS7_ILi1EEESH_SH_EEESB_SD_Li128ELb0ELb1ELb0ELb0EEENS1_19SingleTileSchedulerILb0ELb0ELb1ELi128EEEEEEEEEvNT_6ParamsE)
        .other          _ZN7cutlass13device_kernelIN5flash19enable_sm80_to_sm89INS1_16FlashAttnFwdSm80INS1_25CollectiveMainloopFwdSm80ILi4ELi1ELb0EN4cute5tupleIJNS5_1CILi128EEENS7_ILi64EEES8_EEELi128ENS_10bfloat16_tEfNS_4arch4Sm80ELb0ELb0ELb1ELb0ELb1ELb0ELb1ELb0EEENS1_21CollectiveEpilogueFwdINS6_IJS8_S8_S9_EEENS6_IJNS7_ILi1EEESH_SH_EEESB_SD_Li128ELb0ELb1ELb0ELb0EEENS1_19SingleTileSchedulerILb0ELb0ELb1ELi128EEEEEEEEEvNT_6ParamsE,@"STO_CUDA_ENTRY STV_DEFAULT"
_ZN7cutlass13device_kernelIN5flash19enable_sm80_to_sm89INS1_16FlashAttnFwdSm80INS1_25CollectiveMainloopFwdSm80ILi4ELi1ELb0EN4cute5tupleIJNS5_1CILi128EEENS7_ILi64EEES8_EEELi128ENS_10bfloat16_tEfNS_4arch4Sm80ELb0ELb0ELb1ELb0ELb1ELb0ELb1ELb0EEENS1_21CollectiveEpilogueFwdINS6_IJS8_S8_S9_EEENS6_IJNS7_ILi1EEESH_SH_EEESB_SD_Li128ELb0ELb1ELb0ELb0EEENS1_19SingleTileSchedulerILb0ELb0ELb1ELi128EEEEEEEEEvNT_6ParamsE:
[----:B------:R-:W-:Y:S01]  /*0000*/  LDC R1, c[0x0][0x37c] ;  /* 0x0000df00ff017b82 */ /* 0x000fe20000000800 */
[----:B------:R-:W-:Y:S05]  /*0010*/  EXIT ;  /* 0x000000000000794d */ /* 0x000fea0003800000 */
.L_x_9:
        /* <DEDUP_REMOVED lines=14> */
.L_x_27:


//--------------------- .text._ZN7cutlass13device_kernelIN5flash19enable_sm80_to_sm89INS1_16FlashAttnFwdSm80INS1_25CollectiveMainloopFwdSm80ILi4ELi1ELb0EN4cute5tupleIJNS5_1CILi128EEENS7_ILi64EEES8_EEELi128ENS_10bfloat16_tEfNS_4arch4Sm80ELb0ELb0ELb1ELb1ELb1ELb0ELb1ELb0EEENS1_21CollectiveEpilogueFwdINS6_IJS8_S8_S9_EEENS6_IJNS7_ILi1EEESH_SH_EEESB_SD_Li128ELb1ELb1ELb0ELb0EEENS1_19SingleTileSchedulerILb1ELb0ELb1ELi128EEEEEEEEEvNT_6ParamsE --------------------------
	.section	.text._ZN7cutlass13device_kernelIN5flash19enable_sm80_to_sm89INS1_16FlashAttnFwdSm80INS1_25CollectiveMainloopFwdSm80ILi4ELi1ELb0EN4cute5tupleIJNS5_1CILi128EEENS7_ILi64EEES8_EEELi128ENS_10bfloat16_tEfNS_4arch4Sm80ELb0ELb0ELb1ELb1ELb1ELb0ELb1ELb0EEENS1_21CollectiveEpilogueFwdINS6_IJS8_S8_S9_EEENS6_IJNS7_ILi1EEESH_SH_EEESB_SD_Li128ELb1ELb1ELb0ELb0EEENS1_19SingleTileSchedulerILb1ELb0ELb1ELi128EEEEEEEEEvNT_6ParamsE,"ax",@progbits
	.align	128
.text._ZN7cutlass13device_kernelIN5flash19enable_sm80_to_sm89INS1_16FlashAttnFwdSm80INS1_25CollectiveMainloopFwdSm80ILi4ELi1ELb0EN4cute5tupleIJNS5_1CILi128EEENS7_ILi64EEES8_EEELi128ENS_10bfloat16_tEfNS_4arch4Sm80ELb0ELb0ELb1ELb1ELb1ELb0ELb1ELb0EEENS1_21CollectiveEpilogueFwdINS6_IJS8_S8_S9_EEENS6_IJNS7_ILi1EEESH_SH_EEESB_SD_Li128ELb1ELb1ELb0ELb0EEENS1_19SingleTileSchedulerILb1ELb0ELb1ELi128EEEEEEEEEvNT_6ParamsE:
        .type           _ZN7cutlass13device_kernelIN5flash19enable_sm80_to_sm89INS1_16FlashAttnFwdSm80INS1_25CollectiveMainloopFwdSm80ILi4ELi1ELb0EN4cute5tupleIJNS5_1CILi128EEENS7_ILi64EEES8_EEELi128ENS_10bfloat16_tEfNS_4arch4Sm80ELb0ELb0ELb1ELb1ELb1ELb0ELb1ELb0EEENS1_21CollectiveEpilogueFwdINS6_IJS8_S8_S9_EEENS6_IJNS7_ILi1EEESH_SH_EEESB_SD_Li128ELb1ELb1ELb0ELb0EEENS1_19SingleTileSchedulerILb1ELb0ELb1ELi128EEEEEEEEEvNT_6ParamsE,@function
        .size           _ZN7cutlass13device_kernelIN5flash19enable_sm80_to_sm89INS1_16FlashAttnFwdSm80INS1_25CollectiveMainloopFwdSm80ILi4ELi1ELb0EN4cute5tupleIJNS5_1CILi128EEENS7_ILi64EEES8_EEELi128ENS_10bfloat16_tEfNS_4arch4Sm80ELb0ELb0ELb1ELb1ELb1ELb0ELb1ELb0EEENS1_21CollectiveEpilogueFwdINS6_IJS8_S8_S9_EEENS6_IJNS7_ILi1EEESH_SH_EEESB_SD_Li128ELb1ELb1ELb0ELb0EEENS1_19SingleTileSchedulerILb1ELb0ELb1ELi128EEEEEEEEEvNT_6ParamsE,(.L_x_28 - _ZN7cutlass13device_kernelIN5flash19enable_sm80_to_sm89INS1_16FlashAttnFwdSm80INS1_25CollectiveMainloopFwdSm80ILi4ELi1ELb0EN4cute5tupleIJNS5_1CILi128EEENS7_ILi64EEES8_EEELi128ENS_10bfloat16_tEfNS_4arch4Sm80ELb0ELb0ELb1ELb1ELb1ELb0ELb1ELb0EEENS1_21CollectiveEpilogueFwdINS6_IJS8_S8_S9_EEENS6_IJNS7_ILi1EEESH_SH_EEESB_SD_Li128ELb1ELb1ELb0ELb0EEENS1_19SingleTileSchedulerILb1ELb0ELb1ELi128EEEEEEEEEvNT_6ParamsE)
        .other          _ZN7cutlass13device_kernelIN5flash19enable_sm80_to_sm89INS1_16FlashAttnFwdSm80INS1_25CollectiveMainloopFwdSm80ILi4ELi1ELb0EN4cute5tupleIJNS5_1CILi128EEENS7_ILi64EEES8_EEELi128ENS_10bfloat16_tEfNS_4arch4Sm80ELb0ELb0ELb1ELb1ELb1ELb0ELb1ELb0EEENS1_21CollectiveEpilogueFwdINS6_IJS8_S8_S9_EEENS6_IJNS7_ILi1EEESH_SH_EEESB_SD_Li128ELb1ELb1ELb0ELb0EEENS1_19SingleTileSchedulerILb1ELb0ELb1ELi128EEEEEEEEEvNT_6ParamsE,@"STO_CUDA_ENTRY STV_DEFAULT"
_ZN7cutlass13device_kernelIN5flash19enable_sm80_to_sm89INS1_16FlashAttnFwdSm80INS1_25CollectiveMainloopFwdSm80ILi4ELi1ELb0EN4cute5tupleIJNS5_1CILi128EEENS7_ILi64EEES8_EEELi128ENS_10bfloat16_tEfNS_4arch4Sm80ELb0ELb0ELb1ELb1ELb1ELb0ELb1ELb0EEENS1_21CollectiveEpilogueFwdINS6_IJS8_S8_S9_EEENS6_IJNS7_ILi1EEESH_SH_EEESB_SD_Li128ELb1ELb1ELb0ELb0EEENS1_19SingleTileSchedulerILb1ELb0ELb1ELi128EEEEEEEEEvNT_6ParamsE:
[----:B------:R-:W-:Y:S01]  /*0000*/  LDC R1, c[0x0][0x37c] ;  /* 0x0000df00ff017b82 */ /* 0x000fe20000000800 */
[----:B------:R-:W-:Y:S05]  /*0010*/  EXIT ;  /* 0x000000000000794d */ /* 0x000fea0003800000 */
.L_x_10:
        /* <DEDUP_REMOVED lines=14> */
.L_x_28:


//--------------------- .text._ZN7cutlass13device_kernelIN5flash19enable_sm80_to_sm89INS1_16FlashAttnFwdSm80INS1_25CollectiveMainloopFwdSm80ILi4ELi1ELb0EN4cute5tupleIJNS5_1CILi128EEENS7_ILi64EEES8_EEELi128ENS_10bfloat16_tEfNS_4arch4Sm80ELb0ELb0ELb1ELb1ELb1ELb1ELb1ELb0EEENS1_21CollectiveEpilogueFwdINS6_IJS8_S8_S9_EEENS6_IJNS7_ILi1EEESH_SH_EEESB_SD_Li128ELb1ELb1ELb0ELb0EEENS1_19SingleTileSchedulerILb1ELb0ELb1ELi128EEEEEEEEEvNT_6ParamsE --------------------------
	.section	.text._ZN7cutlass13device_kernelIN5flash19enable_sm80_to_sm89INS1_16FlashAttnFwdSm80INS1_25CollectiveMainloopFwdSm80ILi4ELi1ELb0EN4cute5tupleIJNS5_1CILi128EEENS7_ILi64EEES8_EEELi128ENS_10bfloat16_tEfNS_4arch4Sm80ELb0ELb0ELb1ELb1ELb1ELb1ELb1ELb0EEENS1_21CollectiveEpilogueFwdINS6_IJS8_S8_S9_EEENS6_IJNS7_ILi1EEESH_SH_EEESB_SD_Li128ELb1ELb1ELb0ELb0EEENS1_19SingleTileSchedulerILb1ELb0ELb1ELi128EEEEEEEEEvNT_6ParamsE,"ax",@progbits
	.align	128
.text._ZN7cutlass13device_kernelIN5flash19enable_sm80_to_sm89INS1_16FlashAttnFwdSm80INS1_25CollectiveMainloopFwdSm80ILi4ELi1ELb0EN4cute5tupleIJNS5_1CILi128EEENS7_ILi64EEES8_EEELi128ENS_10bfloat16_tEfNS_4arch4Sm80ELb0ELb0ELb1ELb1ELb1ELb1ELb1ELb0EEENS1_21CollectiveEpilogueFwdINS6_IJS8_S8_S9_EEENS6_IJNS7_ILi1EEESH_SH_EEESB_SD_Li128ELb1ELb1ELb0ELb0EEENS1_19SingleTileSchedulerILb1ELb0ELb1ELi128EEEEEEEEEvNT_6ParamsE:
        .type           _ZN7cutlass13device_kernelIN5flash19enable_sm80_to_sm89INS1_16FlashAttnFwdSm80INS1_25CollectiveMainloopFwdSm80ILi4ELi1ELb0EN4cute5tupleIJNS5_1CILi128EEENS7_ILi64EEES8_EEELi128ENS_10bfloat16_tEfNS_4arch4Sm80ELb0ELb0ELb1ELb1ELb1ELb1ELb1ELb0EEENS1_21CollectiveEpilogueFwdINS6_IJS8_S8_S9_EEENS6_IJNS7_ILi1EEESH_SH_EEESB_SD_Li128ELb1ELb1ELb0ELb0EEENS1_19SingleTileSchedulerILb1ELb0ELb1ELi128EEEEEEEEEvNT_6ParamsE,@function
        .size           _ZN7cutlass13device_kernelIN5flash19enable_sm80_to_sm89INS1_16FlashAttnFwdSm80INS1_25CollectiveMainloopFwdSm80ILi4ELi1ELb0EN4cute5tupleIJNS5_1CILi128EEENS7_ILi64EEES8_EEELi128ENS_10bfloat16_tEfNS_4arch4Sm80ELb0ELb0ELb1ELb1ELb1ELb1ELb1ELb0EEENS1_21CollectiveEpilogueFwdINS6_IJS8_S8_S9_EEENS6_IJNS7_ILi1EEESH_SH_EEESB_SD_Li128ELb1ELb1ELb0ELb0EEENS1_19SingleTileSchedulerILb1ELb0ELb1ELi128EEEEEEEEEvNT_6ParamsE,(.L_x_29 - _ZN7cutlass13device_kernelIN5flash19enable_sm80_to_sm89INS1_16FlashAttnFwdSm80INS1_25CollectiveMainloopFwdSm80ILi4ELi1ELb0EN4cute5tupleIJNS5_1CILi128EEENS7_ILi64EEES8_EEELi128ENS_10bfloat16_tEfNS_4arch4Sm80ELb0ELb0ELb1ELb1ELb1ELb1ELb1ELb0EEENS1_21CollectiveEpilogueFwdINS6_IJS8_S8_S9_EEENS6_IJNS7_ILi1EEESH_SH_EEESB_SD_Li128ELb1ELb1ELb0ELb0EEENS1_19SingleTileSchedulerILb1ELb0ELb1ELi128EEEEEEEEEvNT_6ParamsE)
        .other          _ZN7cutlass13device_kernelIN5flash19enable_sm80_to_sm89INS1_16FlashAttnFwdSm80INS1_25CollectiveMainloopFwdSm80ILi4ELi1ELb0EN4cute5tupleIJNS5_1CILi128EEENS7_ILi64EEES8_EEELi128ENS_10bfloat16_tEfNS_4arch4Sm80ELb0ELb0ELb1ELb1ELb1ELb1ELb1ELb0EEENS1_21CollectiveEpilogueFwdINS6_IJS8_S8_S9_EEENS6_IJNS7_ILi1EEESH_SH_EEESB_SD_Li128ELb1ELb1ELb0ELb0EEENS1_19SingleTileSchedulerILb1ELb0ELb1ELi128EEEEEEEEEvNT_6ParamsE,@"STO_CUDA_ENTRY STV_DEFAULT"
_ZN7cutlass13device_kernelIN5flash19enable_sm80_to_sm89INS1_16FlashAttnFwdSm80INS1_25CollectiveMainloopFwdSm80ILi4ELi1ELb0EN4cute5tupleIJNS5_1CILi128EEENS7_ILi64EEES8_EEELi128ENS_10bfloat16_tEfNS_4arch4Sm80ELb0ELb0ELb1ELb1ELb1ELb1ELb1ELb0EEENS1_21CollectiveEpilogueFwdINS6_IJS8_S8_S9_EEENS6_IJNS7_ILi1EEESH_SH_EEESB_SD_Li128ELb1ELb1ELb0ELb0EEENS1_19SingleTileSchedulerILb1ELb0ELb1ELi128EEEEEEEEEvNT_6ParamsE:
[----:B------:R-:W-:Y:S01]  /*0000*/  LDC R1, c[0x0][0x37c] ;  /* 0x0000df00ff017b82 */ /* 0x000fe20000000800 */
[----:B------:R-:W-:Y:S05]  /*0010*/  EXIT ;  /* 0x000000000000794d */ /* 0x000fea0003800000 */
.L_x_11:
        /* <DEDUP_REMOVED lines=14> */
.L_x_29:


//--------------------- .text._ZN7cutlass13device_kernelIN5flash19enable_sm80_to_sm89INS1_16FlashAttnFwdSm80INS1_25CollectiveMainloopFwdSm80ILi4ELi1ELb0EN4cute5tupleIJNS5_1CILi128EEENS7_ILi48EEES8_EEELi128ENS_10bfloat16_tEfNS_4arch4Sm80ELb0ELb1ELb1ELb0ELb1ELb0ELb1ELb0EEENS1_21CollectiveEpilogueFwdINS6_IJS8_S8_S9_EEENS6_IJNS7_ILi1EEESH_SH_EEESB_SD_Li128ELb0ELb1ELb0ELb0EEENS1_19SingleTileSchedulerILb0ELb0ELb1ELi128EEEEEEEEEvNT_6ParamsE --------------------------
	.section	.text._ZN7cutlass13device_kernelIN5flash19enable_sm80_to_sm89INS1_16FlashAttnFwdSm80INS1_25CollectiveMainloopFwdSm80ILi4ELi1ELb0EN4cute5tupleIJNS5_1CILi128EEENS7_ILi48EEES8_EEELi128ENS_10bfloat16_tEfNS_4arch4Sm80ELb0ELb1ELb1ELb0ELb1ELb0ELb1ELb0EEENS1_21CollectiveEpilogueFwdINS6_IJS8_S8_S9_EEENS6_IJNS7_ILi1EEESH_SH_EEESB_SD_Li128ELb0ELb1ELb0ELb0EEENS1_19SingleTileSchedulerILb0ELb0ELb1ELi128EEEEEEEEEvNT_6ParamsE,"ax",@progbits
	.align	128
.text._ZN7cutlass13device_kernelIN5flash19enable_sm80_to_sm89INS1_16FlashAttnFwdSm80INS1_25CollectiveMainloopFwdSm80ILi4ELi1ELb0EN4cute5tupleIJNS5_1CILi128EEENS7_ILi48EEES8_EEELi128ENS_10bfloat16_tEfNS_4arch4Sm80ELb0ELb1ELb1ELb0ELb1ELb0ELb1ELb0EEENS1_21CollectiveEpilogueFwdINS6_IJS8_S8_S9_EEENS6_IJNS7_ILi1EEESH_SH_EEESB_SD_Li128ELb0ELb1ELb0ELb0EEENS1_19SingleTileSchedulerILb0ELb0ELb1ELi128EEEEEEEEEvNT_6ParamsE:
        .type           _ZN7cutlass13device_kernelIN5flash19enable_sm80_to_sm89INS1_16FlashAttnFwdSm80INS1_25CollectiveMainloopFwdSm80ILi4ELi1ELb0EN4cute5tupleIJNS5_1CILi128EEENS7_ILi48EEES8_EEELi128ENS_10bfloat16_tEfNS_4arch4Sm80ELb0ELb1ELb1ELb0ELb1ELb0ELb1ELb0EEENS1_21CollectiveEpilogueFwdINS6_IJS8_S8_S9_EEENS6_IJNS7_ILi1EEESH_SH_EEESB_SD_Li128ELb0ELb1ELb0ELb0EEENS1_19SingleTileSchedulerILb0ELb0ELb1ELi128EEEEEEEEEvNT_6ParamsE,@function
        .size           _ZN7cutlass13device_kernelIN5flash19enable_sm80_to_sm89INS1_16FlashAttnFwdSm80INS1_25CollectiveMainloopFwdSm80ILi4ELi1ELb0EN4cute5tupleIJNS5_1CILi128EEENS7_ILi48EEES8_EEELi128ENS_10bfloat16_tEfNS_4arch4Sm80ELb0ELb1ELb1ELb0ELb1ELb0ELb1ELb0EEENS1_21CollectiveEpilogueFwdINS6_IJS8_S8_S9_EEENS6_IJNS7_ILi1EEESH_SH_EEESB_SD_Li128ELb0ELb1ELb0ELb0EEENS1_19SingleTileSchedulerILb0ELb0ELb1ELi128EEEEEEEEEvNT_6ParamsE,(.L_x_30 - _ZN7cutlass13device_kernelIN5flash19enable_sm80_to_sm89INS1_16FlashAttnFwdSm80INS1_25CollectiveMainloopFwdSm80ILi4ELi1ELb0EN4cute5tupleIJNS5_1CILi128EEENS7_ILi48EEES8_EEELi128ENS_10bfloat16_tEfNS_4arch4Sm80ELb0ELb1ELb1ELb0ELb1ELb0ELb1ELb0EEENS1_21CollectiveEpilogueFwdINS6_IJS8_S8_S9_EEENS6_IJNS7_ILi1EEESH_SH_EEESB_SD_Li128ELb0ELb1ELb0ELb0EEENS1_19SingleTileSchedulerILb0ELb0ELb1ELi128EEEEEEEEEvNT_6ParamsE)
        .other          _ZN7cutlass13device_kernelIN5flash19enable_sm80_to_sm89INS1_16FlashAttnFwdSm80INS1_25CollectiveMainloopFwdSm80ILi4ELi1ELb0EN4cute5tupleIJNS5_1CILi128EEENS7_ILi48EEES8_EEELi128ENS_10bfloat16_tEfNS_4arch4Sm80ELb0ELb1ELb1ELb0ELb1ELb0ELb1ELb0EEENS1_21CollectiveEpilogueFwdINS6_IJS8_S8_S9_EEENS6_IJNS7_ILi1EEESH_SH_EEESB_SD_Li128ELb0ELb1ELb0ELb0EEENS1_19SingleTileSchedulerILb0ELb0ELb1ELi128EEEEEEEEEvNT_6ParamsE,@"STO_CUDA_ENTRY STV_DEFAULT"
_ZN7cutlass13device_kernelIN5flash19enable_sm80_to_sm89INS1_16FlashAttnFwdSm80INS1_25CollectiveMainloopFwdSm80ILi4ELi1ELb0EN4cute5tupleIJNS5_1CILi128EEENS7_ILi48EEES8_EEELi128ENS_10bfloat16_tEfNS_4arch4Sm80ELb0ELb1ELb1ELb0ELb1ELb0ELb1ELb0EEENS1_21CollectiveEpilogueFwdINS6_IJS8_S8_S9_EEENS6_IJNS7_ILi1EEESH_SH_EEESB_SD_Li128ELb0ELb1ELb0ELb0EEENS1_19SingleTileSchedulerILb0ELb0ELb1ELi128EEEEEEEEEvNT_6ParamsE:
[----:B------:R-:W-:Y:S01]  /*0000*/  LDC R1, c[0x0][0x37c] ;  /* 0x0000df00ff017b82 */ /* 0x000fe20000000800 */
[----:B------:R-:W-:Y:S05]  /*0010*/  EXIT ;  /* 0x000000000000794d */ /* 0x000fea0003800000 */
.L_x_12:
        /* <DEDUP_REMOVED lines=14> */
.L_x_30:


//--------------------- .text._ZN7cutlass13device_kernelIN5flash19enable_sm80_to_sm89INS1_16FlashAttnFwdSm80INS1_25CollectiveMainloopFwdSm80ILi4ELi1ELb0EN4cute5tupleIJNS5_1CILi128EEENS7_ILi48EEES8_EEELi128ENS_10bfloat16_tEfNS_4arch4Sm80ELb0ELb1ELb1ELb1ELb1ELb0ELb1ELb0EEENS1_21CollectiveEpilogueFwdINS6_IJS8_S8_S9_EEENS6_IJNS7_ILi1EEESH_SH_EEESB_SD_Li128ELb1ELb1ELb0ELb0EEENS1_19SingleTileSchedulerILb1ELb0ELb1ELi128EEEEEEEEEvNT_6ParamsE --------------------------
	.section	.text._ZN7cutlass13device_kernelIN5flash19enable_sm80_to_sm89INS1_16FlashAttnFwdSm80INS1_25CollectiveMainloopFwdSm80ILi4ELi1ELb0EN4cute5tupleIJNS5_1CILi128EEENS7_ILi48EEES8_EEELi128ENS_10bfloat16_tEfNS_4arch4Sm80ELb0ELb1ELb1ELb1ELb1ELb0ELb1ELb0EEENS1_21CollectiveEpilogueFwdINS6_IJS8_S8_S9_EEENS6_IJNS7_ILi1EEESH_SH_EEESB_SD_Li128ELb1ELb1ELb0ELb0EEENS1_19SingleTileSchedulerILb1ELb0ELb1ELi128EEEEEEEEEvNT_6ParamsE,"ax",@progbits
	.align	128
.text._ZN7cutlass13device_kernelIN5flash19enable_sm80_to_sm89INS1_16FlashAttnFwdSm80INS1_25CollectiveMainloopFwdSm80ILi4ELi1ELb0EN4cute5tupleIJNS5_1CILi128EEENS7_ILi48EEES8_EEELi128ENS_10bfloat16_tEfNS_4arch4Sm80ELb0ELb1ELb1ELb1ELb1ELb0ELb1ELb0EEENS1_21CollectiveEpilogueFwdINS6_IJS8_S8_S9_EEENS6_IJNS7_ILi1EEESH_SH_EEESB_SD_Li128ELb1ELb1ELb0ELb0EEENS1_19SingleTileSchedulerILb1ELb0ELb1ELi128EEEEEEEEEvNT_6ParamsE:
        .type           _ZN7cutlass13device_kernelIN5flash19enable_sm80_to_sm89INS1_16FlashAttnFwdSm80INS1_25CollectiveMainloopFwdSm80ILi4ELi1ELb0EN4cute5tupleIJNS5_1CILi128EEENS7_ILi48EEES8_EEELi128ENS_10bfloat16_tEfNS_4arch4Sm80ELb0ELb1ELb1ELb1ELb1ELb0ELb1ELb0EEENS1_21CollectiveEpilogueFwdINS6_IJS8_S8_S9_EEENS6_IJNS7_ILi1EEESH_SH_EEESB_SD_Li128ELb1ELb1ELb0ELb0EEENS1_19SingleTileSchedulerILb1ELb0ELb1ELi128EEEEEEEEEvNT_6ParamsE,@function
        .size           _ZN7cutlass13device_kernelIN5flash19enable_sm80_to_sm89INS1_16FlashAttnFwdSm80INS1_25CollectiveMainloopFwdSm80ILi4ELi1ELb0EN4cute5tupleIJNS5_1CILi128EEENS7_ILi48EEES8_EEELi128ENS_10bfloat16_tEfNS_4arch4Sm80ELb0ELb1ELb1ELb1ELb1ELb0ELb1ELb0EEENS1_21CollectiveEpilogueFwdINS6_IJS8_S8_S9_EEENS6_IJNS7_ILi1EEESH_SH_EEESB_SD_Li128ELb1ELb1ELb0ELb0EEENS1_19SingleTileSchedulerILb1ELb0ELb1ELi128EEEEEEEEEvNT_6ParamsE,(.L_x_31 - _ZN7cutlass13device_kernelIN5flash19enable_sm80_to_sm89INS1_16FlashAttnFwdSm80INS1_25CollectiveMainloopFwdSm80ILi4ELi1ELb0EN4cute5tupleIJNS5_1CILi128EEENS7_ILi48EEES8_EEELi128ENS_10bfloat16_tEfNS_4arch4Sm80ELb0ELb1ELb1ELb1ELb1ELb0ELb1ELb0EEENS1_21CollectiveEpilogueFwdINS6_IJS8_S8_S9_EEENS6_IJNS7_ILi1EEESH_SH_EEESB_SD_Li128ELb1ELb1ELb0ELb0EEENS1_19SingleTileSchedulerILb1ELb0ELb1ELi128EEEEEEEEEvNT_6ParamsE)
        .other          _ZN7cutlass13device_kernelIN5flash19enable_sm80_to_sm89INS1_16FlashAttnFwdSm80INS1_25CollectiveMainloopFwdSm80ILi4ELi1ELb0EN4cute5tupleIJNS5_1CILi128EEENS7_ILi48EEES8_EEELi128ENS_10bfloat16_tEfNS_4arch4Sm80ELb0ELb1ELb1ELb1ELb1ELb0ELb1ELb0EEENS1_21CollectiveEpilogueFwdINS6_IJS8_S8_S9_EEENS6_IJNS7_ILi1EEESH_SH_EEESB_SD_Li128ELb1ELb1ELb0ELb0EEENS1_19SingleTileSchedulerILb1ELb0ELb1ELi128EEEEEEEEEvNT_6ParamsE,@"STO_CUDA_ENTRY STV_DEFAULT"
_ZN7cutlass13device_kernelIN5flash19enable_sm80_to_sm89INS1_16FlashAttnFwdSm80INS1_25CollectiveMainloopFwdSm80ILi4ELi1ELb0EN4cute5tupleIJNS5_1CILi128EEENS7_ILi48EEES8_EEELi128ENS_10bfloat16_tEfNS_4arch4Sm80ELb0ELb1ELb1ELb1ELb1ELb0ELb1ELb0EEENS1_21CollectiveEpilogueFwdINS6_IJS8_S8_S9_EEENS6_IJNS7_ILi1EEESH_SH_EEESB_SD_Li128ELb1ELb1ELb0ELb0EEENS1_19SingleTileSchedulerILb1ELb0ELb1ELi128EEEEEEEEEvNT_6ParamsE:
[----:B------:R-:W-:Y:S01]  /*0000*/  LDC R1, c[0x0][0x37c] ;  /* 0x0000df00ff017b82 */ /* 0x000fe20000000800 */
[----:B------:R-:W-:Y:S05]  /*0010*/  EXIT ;  /* 0x000000000000794d */ /* 0x000fea0003800000 */
.L_x_13:
        /* <DEDUP_REMOVED lines=14> */
.L_x_31:


//--------------------- .text._ZN7cutlass13device_kernelIN5flash19enable_sm80_to_sm89INS1_16FlashAttnFwdSm80INS1_25CollectiveMainloopFwdSm80ILi4ELi1ELb0EN4cute5tupleIJNS5_1CILi128EEENS7_ILi48EEES8_EEELi128ENS_10bfloat16_tEfNS_4arch4Sm80ELb0ELb1ELb1ELb1ELb1ELb1ELb1ELb0EEENS1_21CollectiveEpilogueFwdINS6_IJS8_S8_S9_EEENS6_IJNS7_ILi1EEESH_SH_EEESB_SD_Li128ELb1ELb1ELb0ELb0EEENS1_19SingleTileSchedulerILb1ELb0ELb1ELi128EEEEEEEEEvNT_6ParamsE --------------------------
	.section	.text._ZN7cutlass13device_kernelIN5flash19enable_sm80_to_sm89INS1_16FlashAttnFwdSm80INS1_25CollectiveMainloopFwdSm80ILi4ELi1ELb0EN4cute5tupleIJNS5_1CILi128EEENS7_ILi48EEES8_EEELi128ENS_10bfloat16_tEfNS_4arch4Sm80ELb0ELb1ELb1ELb1ELb1ELb1ELb1ELb0EEENS1_21CollectiveEpilogueFwdINS6_IJS8_S8_S9_EEENS6_IJNS7_ILi1EEESH_SH_EEESB_SD_Li128ELb1ELb1ELb0ELb0EEENS1_19SingleTileSchedulerILb1ELb0ELb1ELi128EEEEEEEEEvNT_6ParamsE,"ax",@progbits
	.align	128
.text._ZN7cutlass13device_kernelIN5flash19enable_sm80_to_sm89INS1_16FlashAttnFwdSm80INS1_25CollectiveMainloopFwdSm80ILi4ELi1ELb0EN4cute5tupleIJNS5_1CILi128EEENS7_ILi48EEES8_EEELi128ENS_10bfloat16_tEfNS_4arch4Sm80ELb0ELb1ELb1ELb1ELb1ELb1ELb1ELb0EEENS1_21CollectiveEpilogueFwdINS6_IJS8_S8_S9_EEENS6_IJNS7_ILi1EEESH_SH_EEESB_SD_Li128ELb1ELb1ELb0ELb0EEENS1_19SingleTileSchedulerILb1ELb0ELb1ELi128EEEEEEEEEvNT_6ParamsE:
        .type           _ZN7cutlass13device_kernelIN5flash19enable_sm80_to_sm89INS1_16FlashAttnFwdSm80INS1_25CollectiveMainloopFwdSm80ILi4ELi1ELb0EN4cute5tupleIJNS5_1CILi128EEENS7_ILi48EEES8_EEELi128ENS_10bfloat16_tEfNS_4arch4Sm80ELb0ELb1ELb1ELb1ELb1ELb1ELb1ELb0EEENS1_21CollectiveEpilogueFwdINS6_IJS8_S8_S9_EEENS6_IJNS7_ILi1EEESH_SH_EEESB_SD_Li128ELb1ELb1ELb0ELb0EEENS1_19SingleTileSchedulerILb1ELb0ELb1ELi128EEEEEEEEEvNT_6ParamsE,@function
        .size           _ZN7cutlass13device_kernelIN5flash19enable_sm80_to_sm89INS1_16FlashAttnFwdSm80INS1_25CollectiveMainloopFwdSm80ILi4ELi1ELb0EN4cute5tupleIJNS5_1CILi128EEENS7_ILi48EEES8_EEELi128ENS_10bfloat16_tEfNS_4arch4Sm80ELb0ELb1ELb1ELb1ELb1ELb1ELb1ELb0EEENS1_21CollectiveEpilogueFwdINS6_IJS8_S8_S9_EEENS6_IJNS7_ILi1EEESH_SH_EEESB_SD_Li128ELb1ELb1ELb0ELb0EEENS1_19SingleTileSchedulerILb1ELb0ELb1ELi128EEEEEEEEEvNT_6ParamsE,(.L_x_32 - _ZN7cutlass13device_kernelIN5flash19enable_sm80_to_sm89INS1_16FlashAttnFwdSm80INS1_25CollectiveMainloopFwdSm80ILi4ELi1ELb0EN4cute5tupleIJNS5_1CILi128EEENS7_ILi48EEES8_EEELi128ENS_10bfloat16_tEfNS_4arch4Sm80ELb0ELb1ELb1ELb1ELb1ELb1ELb1ELb0EEENS1_21CollectiveEpilogueFwdINS6_IJS8_S8_S9_EEENS6_IJNS7_ILi1EEESH_SH_EEESB_SD_Li128ELb1ELb1ELb0ELb0EEENS1_19SingleTileSchedulerILb1ELb0ELb1ELi128EEEEEEEEEvNT_6ParamsE)
        .other          _ZN7cutlass13device_kernelIN5flash19enable_sm80_to_sm89INS1_16FlashAttnFwdSm80INS1_25CollectiveMainloopFwdSm80ILi4ELi1ELb0EN4cute5tupleIJNS5_1CILi128EEENS7_ILi48EEES8_EEELi128ENS_10bfloat16_tEfNS_4arch4Sm80ELb0ELb1ELb1ELb1ELb1ELb1ELb1ELb0EEENS1_21CollectiveEpilogueFwdINS6_IJS8_S8_S9_EEENS6_IJNS7_ILi1EEESH_SH_EEESB_SD_Li128ELb1ELb1ELb0ELb0EEENS1_19SingleTileSchedulerILb1ELb0ELb1ELi128EEEEEEEEEvNT_6ParamsE,@"STO_CUDA_ENTRY STV_DEFAULT"
_ZN7cutlass13device_kernelIN5flash19enable_sm80_to_sm89INS1_16FlashAttnFwdSm80INS1_25CollectiveMainloopFwdSm80ILi4ELi1ELb0EN4cute5tupleIJNS5_1CILi128EEENS7_ILi48EEES8_EEELi128ENS_10bfloat16_tEfNS_4arch4Sm80ELb0ELb1ELb1ELb1ELb1ELb1ELb1ELb0EEENS1_21CollectiveEpilogueFwdINS6_IJS8_S8_S9_EEENS6_IJNS7_ILi1EEESH_SH_EEESB_SD_Li128ELb1ELb1ELb0ELb0EEENS1_19SingleTileSchedulerILb1ELb0ELb1ELi128EEEEEEEEEvNT_6ParamsE:
[----:B------:R-:W-:Y:S01]  /*0000*/  LDC R1, c[0x0][0x37c] ;  /* 0x0000df00ff017b82 */ /* 0x000fe20000000800 */
[----:B------:R-:W-:Y:S05]  /*0010*/  EXIT ;  /* 0x000000000000794d */ /* 0x000fea0003800000 */
.L_x_14:
        /* <DEDUP_REMOVED lines=14> */
.L_x_32:


//--------------------- .text._ZN7cutlass13device_kernelIN5flash19enable_sm80_to_sm89INS1_16FlashAttnFwdSm80INS1_25CollectiveMainloopFwdSm80ILi4ELi1ELb0EN4cute5tupleIJNS5_1CILi128EEENS7_ILi64EEES8_EEELi128ENS_10bfloat16_tEfNS_4arch4Sm80ELb1ELb0ELb1ELb0ELb1ELb0ELb1ELb0EEENS1_21CollectiveEpilogueFwdINS6_IJS8_S8_S9_EEENS6_IJNS7_ILi1EEESH_SH_EEESB_SD_Li128ELb0ELb1ELb0ELb0EEENS1_30DynamicPersistentTileSchedulerILi128ELi128ELb0ELb1ELb0EEEEEEEEEvNT_6ParamsE --------------------------
	.section	.text._ZN7cutlass13device_kernelIN5flash19enable_sm80_to_sm89INS1_16FlashAttnFwdSm80INS1_25CollectiveMainloopFwdSm80ILi4ELi1ELb0EN4cute5tupleIJNS5_1CILi128EEENS7_ILi64EEES8_EEELi128ENS_10bfloat16_tEfNS_4arch4Sm80ELb1ELb0ELb1ELb0ELb1ELb0ELb1ELb0EEENS1_21CollectiveEpilogueFwdINS6_IJS8_S8_S9_EEENS6_IJNS7_ILi1EEESH_SH_EEESB_SD_Li128ELb0ELb1ELb0ELb0EEENS1_30DynamicPersistentTileSchedulerILi128ELi128ELb0ELb1ELb0EEEEEEEEEvNT_6ParamsE,"ax",@progbits
	.align	128
.text._ZN7cutlass13device_kernelIN5flash19enable_sm80_to_sm89INS1_16FlashAttnFwdSm80INS1_25CollectiveMainloopFwdSm80ILi4ELi1ELb0EN4cute5tupleIJNS5_1CILi128EEENS7_ILi64EEES8_EEELi128ENS_10bfloat16_tEfNS_4arch4Sm80ELb1ELb0ELb1ELb0ELb1ELb0ELb1ELb0EEENS1_21CollectiveEpilogueFwdINS6_IJS8_S8_S9_EEENS6_IJNS7_ILi1EEESH_SH_EEESB_SD_Li128ELb0ELb1ELb0ELb0EEENS1_30DynamicPersistentTileSchedulerILi128ELi128ELb0ELb1ELb0EEEEEEEEEvNT_6ParamsE:
        .type           _ZN7cutlass13device_kernelIN5flash19enable_sm80_to_sm89INS1_16FlashAttnFwdSm80INS1_25CollectiveMainloopFwdSm80ILi4ELi1ELb0EN4cute5tupleIJNS5_1CILi128EEENS7_ILi64EEES8_EEELi128ENS_10bfloat16_tEfNS_4arch4Sm80ELb1ELb0ELb1ELb0ELb1ELb0ELb1ELb0EEENS1_21CollectiveEpilogueFwdINS6_IJS8_S8_S9_EEENS6_IJNS7_ILi1EEESH_SH_EEESB_SD_Li128ELb0ELb1ELb0ELb0EEENS1_30DynamicPersistentTileSchedulerILi128ELi128ELb0ELb1ELb0EEEEEEEEEvNT_6ParamsE,@function
        .size           _ZN7cutlass13device_kernelIN5flash19enable_sm80_to_sm89INS1_16FlashAttnFwdSm80INS1_25CollectiveMainloopFwdSm80ILi4ELi1ELb0EN4cute5tupleIJNS5_1CILi128EEENS7_ILi64EEES8_EEELi128ENS_10bfloat16_tEfNS_4arch4Sm80ELb1ELb0ELb1ELb0ELb1ELb0ELb1ELb0EEENS1_21CollectiveEpilogueFwdINS6_IJS8_S8_S9_EEENS6_IJNS7_ILi1EEESH_SH_EEESB_SD_Li128ELb0ELb1ELb0ELb0EEENS1_30DynamicPersistentTileSchedulerILi128ELi128ELb0ELb1ELb0EEEEEEEEEvNT_6ParamsE,(.L_x_33 - _ZN7cutlass13device_kernelIN5flash19enable_sm80_to_sm89INS1_16FlashAttnFwdSm80INS1_25CollectiveMainloopFwdSm80ILi4ELi1ELb0EN4cute5tupleIJNS5_1CILi128EEENS7_ILi64EEES8_EEELi128ENS_10bfloat16_tEfNS_4arch4Sm80ELb1ELb0ELb1ELb0ELb1ELb0ELb1ELb0EEENS1_21CollectiveEpilogueFwdINS6_IJS8_S8_S9_EEENS6_IJNS7_ILi1EEESH_SH_EEESB_SD_Li128ELb0ELb1ELb0ELb0EEENS1_30DynamicPersistentTileSchedulerILi128ELi128ELb0ELb1ELb0EEEEEEEEEvNT_6ParamsE)
        .other          _ZN7cutlass13device_kernelIN5flash19enable_sm80_to_sm89INS1_16FlashAttnFwdSm80INS1_25CollectiveMainloopFwdSm80ILi4ELi1ELb0EN4cute5tupleIJNS5_1CILi128EEENS7_ILi64EEES8_EEELi128ENS_10bfloat16_tEfNS_4arch4Sm80ELb1ELb0ELb1ELb0ELb1ELb0ELb1ELb0EEENS1_21CollectiveEpilogueFwdINS6_IJS8_S8_S9_EEENS6_IJNS7_ILi1EEESH_SH_EEESB_SD_Li128ELb0ELb1ELb0ELb0EEENS1_30DynamicPersistentTileSchedulerILi128ELi128ELb0ELb1ELb0EEEEEEEEEvNT_6ParamsE,@"STO_CUDA_ENTRY STV_DEFAULT"
_ZN7cutlass13device_kernelIN5flash19enable_sm80_to_sm89INS1_16FlashAttnFwdSm80INS1_25CollectiveMainloopFwdSm80ILi4ELi1ELb0EN4cute5tupleIJNS5_1CILi128EEENS7_ILi64EEES8_EEELi128ENS_10bfloat16_tEfNS_4arch4Sm80ELb1ELb0ELb1ELb0ELb1ELb0ELb1ELb0EEENS1_21CollectiveEpilogueFwdINS6_IJS8_S8_S9_EEENS6_IJNS7_ILi1EEESH_SH_EEESB_SD_Li128ELb0ELb1ELb0ELb0EEENS1_30DynamicPersistentTileSchedulerILi128ELi128ELb0ELb1ELb0EEEEEEEEEvNT_6ParamsE:
[----:B------:R-:W-:Y:S01]  /*0000*/  LDC R1, c[0x0][0x37c] ;  /* 0x0000df00ff017b82 */ /* 0x000fe20000000800 */
[----:B------:R-:W-:Y:S05]  /*0010*/  EXIT ;  /* 0x000000000000794d */ /* 0x000fea0003800000 */
.L_x_15:
        /* <DEDUP_REMOVED lines=14> */
.L_x_33:


//--------------------- .text._ZN7cutlass13device_kernelIN5flash19enable_sm80_to_sm89INS1_16FlashAttnFwdSm80INS1_25CollectiveMainloopFwdSm80ILi4ELi1ELb0EN4cute5tupleIJNS5_1CILi128EEENS7_ILi64EEES8_EEELi128ENS_10bfloat16_tEfNS_4arch4Sm80ELb1ELb0ELb1ELb1ELb1ELb0ELb1ELb0EEENS1_21CollectiveEpilogueFwdINS6_IJS8_S8_S9_EEENS6_IJNS7_ILi1EEESH_SH_EEESB_SD_Li128ELb1ELb1ELb0ELb0EEENS1_19SingleTileSchedulerILb1ELb0ELb1ELi128EEEEEEEEEvNT_6ParamsE --------------------------
	.section	.text._ZN7cutlass13device_kernelIN5flash19enable_sm80_to_sm89INS1_16FlashAttnFwdSm80INS1_25CollectiveMainloopFwdSm80ILi4ELi1ELb0EN4cute5tupleIJNS5_1CILi128EEENS7_ILi64EEES8_EEELi128ENS_10bfloat16_tEfNS_4arch4Sm80ELb1ELb0ELb1ELb1ELb1ELb0ELb1ELb0EEENS1_21CollectiveEpilogueFwdINS6_IJS8_S8_S9_EEENS6_IJNS7_ILi1EEESH_SH_EEESB_SD_Li128ELb1ELb1ELb0ELb0EEENS1_19SingleTileSchedulerILb1ELb0ELb1ELi128EEEEEEEEEvNT_6ParamsE,"ax",@progbits
	.align	128
.text._ZN7cutlass13device_kernelIN5flash19enable_sm80_to_sm89INS1_16FlashAttnFwdSm80INS1_25CollectiveMainloopFwdSm80ILi4ELi1ELb0EN4cute5tupleIJNS5_1CILi128EEENS7_ILi64EEES8_EEELi128ENS_10bfloat16_tEfNS_4arch4Sm80ELb1ELb0ELb1ELb1ELb1ELb0ELb1ELb0EEENS1_21CollectiveEpilogueFwdINS6_IJS8_S8_S9_EEENS6_IJNS7_ILi1EEESH_SH_EEESB_SD_Li128ELb1ELb1ELb0ELb0EEENS1_19SingleTileSchedulerILb1ELb0ELb1ELi128EEEEEEEEEvNT_6ParamsE:
        .type           _ZN7cutlass13device_kernelIN5flash19enable_sm80_to_sm89INS1_16FlashAttnFwdSm80INS1_25CollectiveMainloopFwdSm80ILi4ELi1ELb0EN4cute5tupleIJNS5_1CILi128EEENS7_ILi64EEES8_EEELi128ENS_10bfloat16_tEfNS_4arch4Sm80ELb1ELb0ELb1ELb1ELb1ELb0ELb1ELb0EEENS1_21CollectiveEpilogueFwdINS6_IJS8_S8_S9_EEENS6_IJNS7_ILi1EEESH_SH_EEESB_SD_Li128ELb1ELb1ELb0ELb0EEENS1_19SingleTileSchedulerILb1ELb0ELb1ELi128EEEEEEEEEvNT_6ParamsE,@function
        .size           _ZN7cutlass13device_kernelIN5flash19enable_sm80_to_sm89INS1_16FlashAttnFwdSm80INS1_25CollectiveMainloopFwdSm80ILi4ELi1ELb0EN4cute5tupleIJNS5_1CILi128EEENS7_ILi64EEES8_EEELi128ENS_10bfloat16_tEfNS_4arch4Sm80ELb1ELb0ELb1ELb1ELb1ELb0ELb1ELb0EEENS1_21CollectiveEpilogueFwdINS6_IJS8_S8_S9_EEENS6_IJNS7_ILi1EEESH_SH_EEESB_SD_Li128ELb1ELb1ELb0ELb0EEENS1_19SingleTileSchedulerILb1ELb0ELb1ELi128EEEEEEEEEvNT_6ParamsE,(.L_x_34 - _ZN7cutlass13device_kernelIN5flash19enable_sm80_to_sm89INS1_16FlashAttnFwdSm80INS1_25CollectiveMainloopFwdSm80ILi4ELi1ELb0EN4cute5tupleIJNS5_1CILi128EEENS7_ILi64EEES8_EEELi128ENS_10bfloat16_tEfNS_4arch4Sm80ELb1ELb0ELb1ELb1ELb1ELb0ELb1ELb0EEENS1_21CollectiveEpilogueFwdINS6_IJS8_S8_S9_EEENS6_IJNS7_ILi1EEESH_SH_EEESB_SD_Li128ELb1ELb1ELb0ELb0EEENS1_19SingleTileSchedulerILb1ELb0ELb1ELi128EEEEEEEEEvNT_6ParamsE)
        .other          _ZN7cutlass13device_kernelIN5flash19enable_sm80_to_sm89INS1_16FlashAttnFwdSm80INS1_25CollectiveMainloopFwdSm80ILi4ELi1ELb0EN4cute5tupleIJNS5_1CILi128EEENS7_ILi64EEES8_EEELi128ENS_10bfloat16_tEfNS_4arch4Sm80ELb1ELb0ELb1ELb1ELb1ELb0ELb1ELb0EEENS1_21CollectiveEpilogueFwdINS6_IJS8_S8_S9_EEENS6_IJNS7_ILi1EEESH_SH_EEESB_SD_Li128ELb1ELb1ELb0ELb0EEENS1_19SingleTileSchedulerILb1ELb0ELb1ELi128EEEEEEEEEvNT_6ParamsE,@"STO_CUDA_ENTRY STV_DEFAULT"
_ZN7cutlass13device_kernelIN5flash19enable_sm80_to_sm89INS1_16FlashAttnFwdSm80INS1_25CollectiveMainloopFwdSm80ILi4ELi1ELb0EN4cute5tupleIJNS5_1CILi128EEENS7_ILi64EEES8_EEELi128ENS_10bfloat16_tEfNS_4arch4Sm80ELb1ELb0ELb1ELb1ELb1ELb0ELb1ELb0EEENS1_21CollectiveEpilogueFwdINS6_IJS8_S8_S9_EEENS6_IJNS7_ILi1EEESH_SH_EEESB_SD_Li128ELb1ELb1ELb0ELb0EEENS1_19SingleTileSchedulerILb1ELb0ELb1ELi128EEEEEEEEEvNT_6ParamsE:
[----:B------:R-:W-:Y:S01]  /*0000*/  LDC R1, c[0x0][0x37c] ;  /* 0x0000df00ff017b82 */ /* 0x000fe20000000800 */
[----:B------:R-:W-:Y:S05]  /*0010*/  EXIT ;  /* 0x000000000000794d */ /* 0x000fea0003800000 */
.L_x_16:
        /* <DEDUP_REMOVED lines=14> */
.L_x_34:


//--------------------- .text._ZN7cutlass13device_kernelIN5flash19enable_sm80_to_sm89INS1_16FlashAttnFwdSm80INS1_25CollectiveMainloopFwdSm80ILi4ELi1ELb0EN4cute5tupleIJNS5_1CILi128EEENS7_ILi64EEES8_EEELi128ENS_10bfloat16_tEfNS_4arch4Sm80ELb1ELb0ELb1ELb1ELb1ELb1ELb1ELb0EEENS1_21CollectiveEpilogueFwdINS6_IJS8_S8_S9_EEENS6_IJNS7_ILi1EEESH_SH_EEESB_SD_Li128ELb1ELb1ELb0ELb0EEENS1_19SingleTileSchedulerILb1ELb0ELb1ELi128EEEEEEEEEvNT_6ParamsE --------------------------
	.section	.text._ZN7cutlass13device_kernelIN5flash19enable_sm80_to_sm89INS1_16FlashAttnFwdSm80INS1_25CollectiveMainloopFwdSm80ILi4ELi1ELb0EN4cute5tupleIJNS5_1CILi128EEENS7_ILi64EEES8_EEELi128ENS_10bfloat16_tEfNS_4arch4Sm80ELb1ELb0ELb1ELb1ELb1ELb1ELb1ELb0EEENS1_21CollectiveEpilogueFwdINS6_IJS8_S8_S9_EEENS6_IJNS7_ILi1EEESH_SH_EEESB_SD_Li128ELb1ELb1ELb0ELb0EEENS1_19SingleTileSchedulerILb1ELb0ELb1ELi128EEEEEEEEEvNT_6ParamsE,"ax",@progbits
	.align	128
.text._ZN7cutlass13device_kernelIN5flash19enable_sm80_to_sm89INS1_16FlashAttnFwdSm80INS1_25CollectiveMainloopFwdSm80ILi4ELi1ELb0EN4cute5tupleIJNS5_1CILi128EEENS7_ILi64EEES8_EEELi128ENS_10bfloat16_tEfNS_4arch4Sm80ELb1ELb0ELb1ELb1ELb1ELb1ELb1ELb0EEENS1_21CollectiveEpilogueFwdINS6_IJS8_S8_S9_EEENS6_IJNS7_ILi1EEESH_SH_EEESB_SD_Li128ELb1ELb1ELb0ELb0EEENS1_19SingleTileSchedulerILb1ELb0ELb1ELi128EEEEEEEEEvNT_6ParamsE:
        .type           _ZN7cutlass13device_kernelIN5flash19enable_sm80_to_sm89INS1_16FlashAttnFwdSm80INS1_25CollectiveMainloopFwdSm80ILi4ELi1ELb0EN4cute5tupleIJNS5_1CILi128EEENS7_ILi64EEES8_EEELi128ENS_10bfloat16_tEfNS_4arch4Sm80ELb1ELb0ELb1ELb1ELb1ELb1ELb1ELb0EEENS1_21CollectiveEpilogueFwdINS6_IJS8_S8_S9_EEENS6_IJNS7_ILi1EEESH_SH_EEESB_SD_Li128ELb1ELb1ELb0ELb0EEENS1_19SingleTileSchedulerILb1ELb0ELb1ELi128EEEEEEEEEvNT_6ParamsE,@function
        .size           _ZN7cutlass13device_kernelIN5flash19enable_sm80_to_sm89INS1_16FlashAttnFwdSm80INS1_25CollectiveMainloopFwdSm80ILi4ELi1ELb0EN4cute5tupleIJNS5_1CILi128EEENS7_ILi64EEES8_EEELi128ENS_10bfloat16_tEfNS_4arch4Sm80ELb1ELb0ELb1ELb1ELb1ELb1ELb1ELb0EEENS1_21CollectiveEpilogueFwdINS6_IJS8_S8_S9_EEENS6_IJNS7_ILi1EEESH_SH_EEESB_SD_Li128ELb1ELb1ELb0ELb0EEENS1_19SingleTileSchedulerILb1ELb0ELb1ELi128EEEEEEEEEvNT_6ParamsE,(.L_x_35 - _ZN7cutlass13device_kernelIN5flash19enable_sm80_to_sm89INS1_16FlashAttnFwdSm80INS1_25CollectiveMainloopFwdSm80ILi4ELi1ELb0EN4cute5tupleIJNS5_1CILi128EEENS7_ILi64EEES8_EEELi128ENS_10bfloat16_tEfNS_4arch4Sm80ELb1ELb0ELb1ELb1ELb1ELb1ELb1ELb0EEENS1_21CollectiveEpilogueFwdINS6_IJS8_S8_S9_EEENS6_IJNS7_ILi1EEESH_SH_EEESB_SD_Li128ELb1ELb1ELb0ELb0EEENS1_19SingleTileSchedulerILb1ELb0ELb1ELi128EEEEEEEEEvNT_6ParamsE)
        .other          _ZN7cutlass13device_kernelIN5flash19enable_sm80_to_sm89INS1_16FlashAttnFwdSm80INS1_25CollectiveMainloopFwdSm80ILi4ELi1ELb0EN4cute5tupleIJNS5_1CILi128EEENS7_ILi64EEES8_EEELi128ENS_10bfloat16_tEfNS_4arch4Sm80ELb1ELb0ELb1ELb1ELb1ELb1ELb1ELb0EEENS1_21CollectiveEpilogueFwdINS6_IJS8_S8_S9_EEENS6_IJNS7_ILi1EEESH_SH_EEESB_SD_Li128ELb1ELb1ELb0ELb0EEENS1_19SingleTileSchedulerILb1ELb0ELb1ELi128EEEEEEEEEvNT_6ParamsE,@"STO_CUDA_ENTRY STV_DEFAULT"
_ZN7cutlass13device_kernelIN5flash19enable_sm80_to_sm89INS1_16FlashAttnFwdSm80INS1_25CollectiveMainloopFwdSm80ILi4ELi1ELb0EN4cute5tupleIJNS5_1CILi128EEENS7_ILi64EEES8_EEELi128ENS_10bfloat16_tEfNS_4arch4Sm80ELb1ELb0ELb1ELb1ELb1ELb1ELb1ELb0EEENS1_21CollectiveEpilogueFwdINS6_IJS8_S8_S9_EEENS6_IJNS7_ILi1EEESH_SH_EEESB_SD_Li128ELb1ELb1ELb0ELb0EEENS1_19SingleTileSchedulerILb1ELb0ELb1ELi128EEEEEEEEEvNT_6ParamsE:
[----:B------:R-:W-:Y:S01]  /*0000*/  LDC R1, c[0x0][0x37c] ;  /* 0x0000df00ff017b82 */ /* 0x000fe20000000800 */
[----:B------:R-:W-:Y:S05]  /*0010*/  EXIT ;  /* 0x000000000000794d */ /* 0x000fea0003800000 */
.L_x_17:
        /* <DEDUP_REMOVED lines=14> */
.L_x_35:


//--------------------- .nv.shared.reserved.0     --------------------------
	.section	.nv.shared.reserved.0,"aw",@nobits
	.weak		__nv_reservedSMEM_offset_0_alias
	.size		__nv_reservedSMEM_offset_0_alias, 0, 64
	.other		__nv_reservedSMEM_offset_0_alias,@"STO_CUDA_RESERVED_SHARED STV_DEFAULT"
__nv_reservedSMEM_offset_0_alias:
	.zero		0
	.zero		64


//--------------------- .nv.global                --------------------------
	.section	.nv.global,"aw",@nobits
.nv.global:
	.type		_ZN80_INTERNAL_6eb2f92d_44_flash_fwd_hdim128_bf16_paged_softcap_sm80_cu_f3e6f9ee_28484cute1_E,@object
	.size		_ZN80_INTERNAL_6eb2f92d_44_flash_fwd_hdim128_bf16_paged_softcap_sm80_cu_f3e6f9ee_28484cute1_E,(_ZN80_INTERNAL_6eb2f92d_44_flash_fwd_hdim128_bf16_paged_softcap_sm80_cu_f3e6f9ee_28484cuda3std3__45__cpo6cbeginE - _ZN80_INTERNAL_6eb2f92d_44_flash_fwd_hdim128_bf16_paged_softcap_sm80_cu_f3e6f9ee_28484cute1_E)
_ZN80_INTERNAL_6eb2f92d_44_flash_fwd_hdim128_bf16_paged_softcap_sm80_cu_f3e6f9ee_28484cute1_E:
	.zero		1
	.type		_ZN80_INTERNAL_6eb2f92d_44_flash_fwd_hdim128_bf16_paged_softcap_sm80_cu_f3e6f9ee_28484cuda3std3__45__cpo6cbeginE,@object
	.size		_ZN80_INTERNAL_6eb2f92d_44_flash_fwd_hdim128_bf16_paged_softcap_sm80_cu_f3e6f9ee_28484cuda3std3__45__cpo6cbeginE,(_ZN80_INTERNAL_6eb2f92d_44_flash_fwd_hdim128_bf16_paged_softcap_sm80_cu_f3e6f9ee_28484cuda3std3__48in_placeE - _ZN80_INTERNAL_6eb2f92d_44_flash_fwd_hdim128_bf16_paged_softcap_sm80_cu_f3e6f9ee_28484cuda3std3__45__cpo6cbeginE)
_ZN80_INTERNAL_6eb2f92d_44_flash_fwd_hdim128_bf16_paged_softcap_sm80_cu_f3e6f9ee_28484cuda3std3__45__cpo6cbeginE:
	.zero		1
	.type		_ZN80_INTERNAL_6eb2f92d_44_flash_fwd_hdim128_bf16_paged_softcap_sm80_cu_f3e6f9ee_28484cuda3std3__48in_placeE,@object
	.size		_ZN80_INTERNAL_6eb2f92d_44_flash_fwd_hdim128_bf16_paged_softcap_sm80_cu_f3e6f9ee_28484cuda3std3__48in_placeE,(_ZN80_INTERNAL_6eb2f92d_44_flash_fwd_hdim128_bf16_paged_softcap_sm80_cu_f3e6f9ee_28484cuda3std6ranges3__45__cpo9iter_moveE - _ZN80_INTERNAL_6eb2f92d_44_flash_fwd_hdim128_bf16_paged_softcap_sm80_cu_f3e6f9ee_28484cuda3std3__48in_placeE)
_ZN80_INTERNAL_6eb2f92d_44_flash_fwd_hdim128_bf16_paged_softcap_sm80_cu_f3e6f9ee_28484cuda3std3__48in_placeE:
	.zero		1
	.type		_ZN80_INTERNAL_6eb2f92d_44_flash_fwd_hdim128_bf16_paged_softcap_sm80_cu_f3e6f9ee_28484cuda3std6ranges3__45__cpo9iter_moveE,@object
	.size		_ZN80_INTERNAL_6eb2f92d_44_flash_fwd_hdim128_bf16_paged_softcap_sm80_cu_f3e6f9ee_28484cuda3std6ranges3__45__cpo9iter_moveE,(_ZN80_INTERNAL_6eb2f92d_44_flash_fwd_hdim128_bf16_paged_softcap_sm80_cu_f3e6f9ee_28484cuda3std3__45__cpo5beginE - _ZN80_INTERNAL_6eb2f92d_44_flash_fwd_hdim128_bf16_paged_softcap_sm80_cu_f3e6f9ee_28484cuda3std6ranges3__45__cpo9iter_moveE)
_ZN80_INTERNAL_6eb2f92d_44_flash_fwd_hdim128_bf16_paged_softcap_sm80_cu_f3e6f9ee_28484cuda3std6ranges3__45__cpo9iter_moveE:
	.zero		1
	.type		_ZN80_INTERNAL_6eb2f92d_44_flash_fwd_hdim128_bf16_paged_softcap_sm80_cu_f3e6f9ee_28484cuda3std3__45__cpo5beginE,@object
	.size		_ZN80_INTERNAL_6eb2f92d_44_flash_fwd_hdim128_bf16_paged_softcap_sm80_cu_f3e6f9ee_28484cuda3std3__45__cpo5beginE,(_ZN80_INTERNAL_6eb2f92d_44_flash_fwd_hdim128_bf16_paged_softcap_sm80_cu_f3e6f9ee_28484cuda3std3__482_GLOBAL__N__6eb2f92d_44_flash_fwd_hdim128_bf16_paged_softcap_sm80_cu_f3e6f9ee_28486ignoreE - _ZN80_INTERNAL_6eb2f92d_44_flash_fwd_hdim128_bf16_paged_softcap_sm80_cu_f3e6f9ee_28484cuda3std3__45__cpo5beginE)
_ZN80_INTERNAL_6eb2f92d_44_flash_fwd_hdim128_bf16_paged_softcap_sm80_cu_f3e6f9ee_28484cuda3std3__45__cpo5beginE:
	.zero		1
	.type		_ZN80_INTERNAL_6eb2f92d_44_flash_fwd_hdim128_bf16_paged_softcap_sm80_cu_f3e6f9ee_28484cuda3std3__482_GLOBAL__N__6eb2f92d_44_flash_fwd_hdim128_bf16_paged_softcap_sm80_cu_f3e6f9ee_28486ignoreE,@object
	.size		_ZN80_INTERNAL_6eb2f92d_44_flash_fwd_hdim128_bf16_paged_softcap_sm80_cu_f3e6f9ee_28484cuda3std3__482_GLOBAL__N__6eb2f92d_44_flash_fwd_hdim128_bf16_paged_softcap_sm80_cu_f3e6f9ee_28486ignoreE,(_ZN80_INTERNAL_6eb2f92d_44_flash_fwd_hdim128_bf16_paged_softcap_sm80_cu_f3e6f9ee_28484cute7productE - _ZN80_INTERNAL_6eb2f92d_44_flash_fwd_hdim128_bf16_paged_softcap_sm80_cu_f3e6f9ee_28484cuda3std3__482_GLOBAL__N__6eb2f92d_44_flash_fwd_hdim128_bf16_paged_softcap_sm80_cu_f3e6f9ee_28486ignoreE)
_ZN80_INTERNAL_6eb2f92d_44_flash_fwd_hdim128_bf16_paged_softcap_sm80_cu_f3e6f9ee_28484cuda3std3__482_GLOBAL__N__6eb2f92d_44_flash_fwd_hdim128_bf16_paged_softcap_sm80_cu_f3e6f9ee_28486ignoreE:
	.zero		1
	.type		_ZN80_INTERNAL_6eb2f92d_44_flash_fwd_hdim128_bf16_paged_softcap_sm80_cu_f3e6f9ee_28484cute7productE,@object
	.size		_ZN80_INTERNAL_6eb2f92d_44_flash_fwd_hdim128_bf16_paged_softcap_sm80_cu_f3e6f9ee_28484cute7productE,(_ZN80_INTERNAL_6eb2f92d_44_flash_fwd_hdim128_bf16_paged_softcap_sm80_cu_f3e6f9ee_28484cuda3std3__45__cpo3endE - _ZN80_INTERNAL_6eb2f92d_44_flash_fwd_hdim128_bf16_paged_softcap_sm80_cu_f3e6f9ee_28484cute7productE)
_ZN80_INTERNAL_6eb2f92d_44_flash_fwd_hdim128_bf16_paged_softcap_sm80_cu_f3e6f9ee_28484cute7productE:
	.zero		1
	.type		_ZN80_INTERNAL_6eb2f92d_44_flash_fwd_hdim128_bf16_paged_softcap_sm80_cu_f3e6f9ee_28484cuda3std3__45__cpo3endE,@object
	.size		_ZN80_INTERNAL_6eb2f92d_44_flash_fwd_hdim128_bf16_paged_softcap_sm80_cu_f3e6f9ee_28484cuda3std3__45__cpo3endE,(_ZN80_INTERNAL_6eb2f92d_44_flash_fwd_hdim128_bf16_paged_softcap_sm80_cu_f3e6f9ee_28484cuda3std3__419piecewise_constructE - _ZN80_INTERNAL_6eb2f92d_44_flash_fwd_hdim128_bf16_paged_softcap_sm80_cu_f3e6f9ee_28484cuda3std3__45__cpo3endE)
_ZN80_INTERNAL_6eb2f92d_44_flash_fwd_hdim128_bf16_paged_softcap_sm80_cu_f3e6f9ee_28484cuda3std3__45__cpo3endE:
	.zero		1
	.type		_ZN80_INTERNAL_6eb2f92d_44_flash_fwd_hdim128_bf16_paged_softcap_sm80_cu_f3e6f9ee_28484cuda3std3__419piecewise_constructE,@object
	.size		_ZN80_INTERNAL_6eb2f92d_44_flash_fwd_hdim128_bf16_paged_softcap_sm80_cu_f3e6f9ee_28484cuda3std3__419piecewise_constructE,(_ZN80_INTERNAL_6eb2f92d_44_flash_fwd_hdim128_bf16_paged_softcap_sm80_cu_f3e6f9ee_28484cuda3std3__45__cpo4cendE - _ZN80_INTERNAL_6eb2f92d_44_flash_fwd_hdim128_bf16_paged_softcap_sm80_cu_f3e6f9ee_28484cuda3std3__419piecewise_constructE)
_ZN80_INTERNAL_6eb2f92d_44_flash_fwd_hdim128_bf16_paged_softcap_sm80_cu_f3e6f9ee_28484cuda3std3__419piecewise_constructE:
	.zero		1
	.type		_ZN80_INTERNAL_6eb2f92d_44_flash_fwd_hdim128_bf16_paged_softcap_sm80_cu_f3e6f9ee_28484cuda3std3__45__cpo4cendE,@object
	.size		_ZN80_INTERNAL_6eb2f92d_44_flash_fwd_hdim128_bf16_paged_softcap_sm80_cu_f3e6f9ee_28484cuda3std3__45__cpo4cendE,(_ZN80_INTERNAL_6eb2f92d_44_flash_fwd_hdim128_bf16_paged_softcap_sm80_cu_f3e6f9ee_28484cuda3std6ranges3__45__cpo4swapE - _ZN80_INTERNAL_6eb2f92d_44_flash_fwd_hdim128_bf16_paged_softcap_sm80_cu_f3e6f9ee_28484cuda3std3__45__cpo4cendE)
_ZN80_INTERNAL_6eb2f92d_44_flash_fwd_hdim128_bf16_paged_softcap_sm80_cu_f3e6f9ee_28484cuda3std3__45__cpo4cendE:
	.zero		1
	.type		_ZN80_INTERNAL_6eb2f92d_44_flash_fwd_hdim128_bf16_paged_softcap_sm80_cu_f3e6f9ee_28484cuda3std6ranges3__45__cpo4swapE,@object
	.size		_ZN80_INTERNAL_6eb2f92d_44_flash_fwd_hdim128_bf16_paged_softcap_sm80_cu_f3e6f9ee_28484cuda3std6ranges3__45__cpo4swapE,(.L_7 - _ZN80_INTERNAL_6eb2f92d_44_flash_fwd_hdim128_bf16_paged_softcap_sm80_cu_f3e6f9ee_28484cuda3std6ranges3__45__cpo4swapE)
_ZN80_INTERNAL_6eb2f92d_44_flash_fwd_hdim128_bf16_paged_softcap_sm80_cu_f3e6f9ee_28484cuda3std6ranges3__45__cpo4swapE:
	.zero		1
.L_7:


//--------------------- .nv.constant0._ZN7cutlass13device_kernelIN5flash19enable_sm80_to_sm89INS1_16FlashAttnFwdSm80INS1_25CollectiveMainloopFwdSm80ILi8ELi1ELb1EN4cute5tupleIJNS5_1CILi128EEES8_S8_EEELi128ENS_10bfloat16_tEfNS_4arch4Sm80ELb0ELb0ELb1ELb0ELb1ELb0ELb1ELb0EEENS1_21CollectiveEpilogueFwdIS9_NS6_IJNS7_ILi1EEESF_SF_EEESA_SC_Li256ELb0ELb1ELb0ELb0EEENS1_19SingleTileSchedulerILb0ELb0ELb1ELi128EEEEEEEEEvNT_6ParamsE --------------------------
	.section	.nv.constant0._ZN7cutlass13device_kernelIN5flash19enable_sm80_to_sm89INS1_16FlashAttnFwdSm80INS1_25CollectiveMainloopFwdSm80ILi8ELi1ELb1EN4cute5tupleIJNS5_1CILi128EEES8_S8_EEELi128ENS_10bfloat16_tEfNS_4arch4Sm80ELb0ELb0ELb1ELb0ELb1ELb0ELb1ELb0EEENS1_21CollectiveEpilogueFwdIS9_NS6_IJNS7_ILi1EEESF_SF_EEESA_SC_Li256ELb0ELb1ELb0ELb0EEENS1_19SingleTileSchedulerILb0ELb0ELb1ELi128EEEEEEEEEvNT_6ParamsE,"a",@progbits
	.sectionflags	@""
	.align	4
.nv.constant0._ZN7cutlass13device_kernelIN5flash19enable_sm80_to_sm89INS1_16FlashAttnFwdSm80INS1_25CollectiveMainloopFwdSm80ILi8ELi1ELb1EN4cute5tupleIJNS5_1CILi128EEES8_S8_EEELi128ENS_10bfloat16_tEfNS_4arch4Sm80ELb0ELb0ELb1ELb0ELb1ELb0ELb1ELb0EEENS1_21CollectiveEpilogueFwdIS9_NS6_IJNS7_ILi1EEESF_SF_EEESA_SC_Li256ELb0ELb1ELb0ELb0EEENS1_19SingleTileSchedulerILb0ELb0ELb1ELi128EEEEEEEEEvNT_6ParamsE:
	.zero		1944


//--------------------- .nv.constant0._ZN7cutlass13device_kernelIN5flash19enable_sm80_to_sm89INS1_16FlashAttnFwdSm80INS1_25CollectiveMainloopFwdSm80ILi8ELi1ELb1EN4cute5tupleIJNS5_1CILi128EEES8_S8_EEELi128ENS_10bfloat16_tEfNS_4arch4Sm80ELb0ELb0ELb1ELb1ELb1ELb0ELb1ELb0EEENS1_21CollectiveEpilogueFwdIS9_NS6_IJNS7_ILi1EEESF_SF_EEESA_SC_Li256ELb1ELb1ELb0ELb0EEENS1_19SingleTileSchedulerILb1ELb0ELb1ELi128EEEEEEEEEvNT_6ParamsE --------------------------
	.section	.nv.constant0._ZN7cutlass13device_kernelIN5flash19enable_sm80_to_sm89INS1_16FlashAttnFwdSm80INS1_25CollectiveMainloopFwdSm80ILi8ELi1ELb1EN4cute5tupleIJNS5_1CILi128EEES8_S8_EEELi128ENS_10bfloat16_tEfNS_4arch4Sm80ELb0ELb0ELb1ELb1ELb1ELb0ELb1ELb0EEENS1_21CollectiveEpilogueFwdIS9_NS6_IJNS7_ILi1EEESF_SF_EEESA_SC_Li256ELb1ELb1ELb0ELb0EEENS1_19SingleTileSchedulerILb1ELb0ELb1ELi128EEEEEEEEEvNT_6ParamsE,"a",@progbits
	.sectionflags	@""
	.align	4
.nv.constant0._ZN7cutlass13device_kernelIN5flash19enable_sm80_to_sm89INS1_16FlashAttnFwdSm80INS1_25CollectiveMainloopFwdSm80ILi8ELi1ELb1EN4cute5tupleIJNS5_1CILi128EEES8_S8_EEELi128ENS_10bfloat16_tEfNS_4arch4Sm80ELb0ELb0ELb1ELb1ELb1ELb0ELb1ELb0EEENS1_21CollectiveEpilogueFwdIS9_NS6_IJNS7_ILi1EEESF_SF_EEESA_SC_Li256ELb1ELb1ELb0ELb0EEENS1_19SingleTileSchedulerILb1ELb0ELb1ELi128EEEEEEEEEvNT_6ParamsE:
	.zero		1944


//--------------------- .nv.constant0._ZN7cutlass13device_kernelIN5flash19enable_sm80_to_sm89INS1_16FlashAttnFwdSm80INS1_25CollectiveMainloopFwdSm80ILi8ELi1ELb1EN4cute5tupleIJNS5_1CILi128EEES8_S8_EEELi128ENS_10bfloat16_tEfNS_4arch4Sm80ELb0ELb0ELb1ELb1ELb1ELb1ELb1ELb0EEENS1_21CollectiveEpilogueFwdIS9_NS6_IJNS7_ILi1EEESF_SF_EEESA_SC_Li256ELb1ELb1ELb0ELb0EEENS1_19SingleTileSchedulerILb1ELb0ELb1ELi128EEEEEEEEEvNT_6ParamsE --------------------------
	.section	.nv.constant0._ZN7cutlass13device_kernelIN5flash19enable_sm80_to_sm89INS1_16FlashAttnFwdSm80INS1_25CollectiveMainloopFwdSm80ILi8ELi1ELb1EN4cute5tupleIJNS5_1CILi128EEES8_S8_EEELi128ENS_10bfloat16_tEfNS_4arch4Sm80ELb0ELb0ELb1ELb1ELb1ELb1ELb1ELb0EEENS1_21CollectiveEpilogueFwdIS9_NS6_IJNS7_ILi1EEESF_SF_EEESA_SC_Li256ELb1ELb1ELb0ELb0EEENS1_19SingleTileSchedulerILb1ELb0ELb1ELi128EEEEEEEEEvNT_6ParamsE,"a",@progbits
	.sectionflags	@""
	.align	4
.nv.constant0._ZN7cutlass13device_kernelIN5flash19enable_sm80_to_sm89INS1_16FlashAttnFwdSm80INS1_25CollectiveMainloopFwdSm80ILi8ELi1ELb1EN4cute5tupleIJNS5_1CILi128EEES8_S8_EEELi128ENS_10bfloat16_tEfNS_4arch4Sm80ELb0ELb0ELb1ELb1ELb1ELb1ELb1ELb0EEENS1_21CollectiveEpilogueFwdIS9_NS6_IJNS7_ILi1EEESF_SF_EEESA_SC_Li256ELb1ELb1ELb0ELb0EEENS1_19SingleTileSchedulerILb1ELb0ELb1ELi128EEEEEEEEEvNT_6ParamsE:
	.zero		1944


//--------------------- .nv.constant0._ZN7cutlass13device_kernelIN5flash19enable_sm80_to_sm89INS1_16FlashAttnFwdSm80INS1_25CollectiveMainloopFwdSm80ILi8ELi1ELb1EN4cute5tupleIJNS5_1CILi128EEENS7_ILi96EEES8_EEELi128ENS_10bfloat16_tEfNS_4arch4Sm80ELb0ELb1ELb1ELb0ELb1ELb0ELb1ELb0EEENS1_21CollectiveEpilogueFwdINS6_IJS8_S8_S9_EEENS6_IJNS7_ILi1EEESH_SH_EEESB_SD_Li256ELb0ELb1ELb0ELb0EEENS1_19SingleTileSchedulerILb0ELb0ELb1ELi128EEEEEEEEEvNT_6ParamsE --------------------------
	.section	.nv.constant0._ZN7cutlass13device_kernelIN5flash19enable_sm80_to_sm89INS1_16FlashAttnFwdSm80INS1_25CollectiveMainloopFwdSm80ILi8ELi1ELb1EN4cute5tupleIJNS5_1CILi128EEENS7_ILi96EEES8_EEELi128ENS_10bfloat16_tEfNS_4arch4Sm80ELb0ELb1ELb1ELb0ELb1ELb0ELb1ELb0EEENS1_21CollectiveEpilogueFwdINS6_IJS8_S8_S9_EEENS6_IJNS7_ILi1EEESH_SH_EEESB_SD_Li256ELb0ELb1ELb0ELb0EEENS1_19SingleTileSchedulerILb0ELb0ELb1ELi128EEEEEEEEEvNT_6ParamsE,"a",@progbits
	.sectionflags	@""
	.align	4
.nv.constant0._ZN7cutlass13device_kernelIN5flash19enable_sm80_to_sm89INS1_16FlashAttnFwdSm80INS1_25CollectiveMainloopFwdSm80ILi8ELi1ELb1EN4cute5tupleIJNS5_1CILi128EEENS7_ILi96EEES8_EEELi128ENS_10bfloat16_tEfNS_4arch4Sm80ELb0ELb1ELb1ELb0ELb1ELb0ELb1ELb0EEENS1_21CollectiveEpilogueFwdINS6_IJS8_S8_S9_EEENS6_IJNS7_ILi1EEESH_SH_EEESB_SD_Li256ELb0ELb1ELb0ELb0EEENS1_19SingleTileSchedulerILb0ELb0ELb1ELi128EEEEEEEEEvNT_6ParamsE:
	.zero		1944


//--------------------- .nv.constant0._ZN7cutlass13device_kernelIN5flash19enable_sm80_to_sm89INS1_16FlashAttnFwdSm80INS1_25CollectiveMainloopFwdSm80ILi8ELi1ELb1EN4cute5tupleIJNS5_1CILi128EEENS7_ILi96EEES8_EEELi128ENS_10bfloat16_tEfNS_4arch4Sm80ELb0ELb1ELb1ELb1ELb1ELb0ELb1ELb0EEENS1_21CollectiveEpilogueFwdINS6_IJS8_S8_S9_EEENS6_IJNS7_ILi1EEESH_SH_EEESB_SD_Li256ELb1ELb1ELb0ELb0EEENS1_19SingleTileSchedulerILb1ELb0ELb1ELi128EEEEEEEEEvNT_6ParamsE --------------------------
	.section	.nv.constant0._ZN7cutlass13device_kernelIN5flash19enable_sm80_to_sm89INS1_16FlashAttnFwdSm80INS1_25CollectiveMainloopFwdSm80ILi8ELi1ELb1EN4cute5tupleIJNS5_1CILi128EEENS7_ILi96EEES8_EEELi128ENS_10bfloat16_tEfNS_4arch4Sm80ELb0ELb1ELb1ELb1ELb1ELb0ELb1ELb0EEENS1_21CollectiveEpilogueFwdINS6_IJS8_S8_S9_EEENS6_IJNS7_ILi1EEESH_SH_EEESB_SD_Li256ELb1ELb1ELb0ELb0EEENS1_19SingleTileSchedulerILb1ELb0ELb1ELi128EEEEEEEEEvNT_6ParamsE,"a",@progbits
	.sectionflags	@""
	.align	4
.nv.constant0._ZN7cutlass13device_kernelIN5flash19enable_sm80_to_sm89INS1_16FlashAttnFwdSm80INS1_25CollectiveMainloopFwdSm80ILi8ELi1ELb1EN4cute5tupleIJNS5_1CILi128EEENS7_ILi96EEES8_EEELi128ENS_10bfloat16_tEfNS_4arch4Sm80ELb0ELb1ELb1ELb1ELb1ELb0ELb1ELb0EEENS1_21CollectiveEpilogueFwdINS6_IJS8_S8_S9_EEENS6_IJNS7_ILi1EEESH_SH_EEESB_SD_Li256ELb1ELb1ELb0ELb0EEENS1_19SingleTileSchedulerILb1ELb0ELb1ELi128EEEEEEEEEvNT_6ParamsE:
	.zero		1944


//--------------------- .nv.constant0._ZN7cutlass13device_kernelIN5flash19enable_sm80_to_sm89INS1_16FlashAttnFwdSm80INS1_25CollectiveMainloopFwdSm80ILi8ELi1ELb1EN4cute5tupleIJNS5_1CILi128EEENS7_ILi96EEES8_EEELi128ENS_10bfloat16_tEfNS_4arch4Sm80ELb0ELb1ELb1ELb1ELb1ELb1ELb1ELb0EEENS1_21CollectiveEpilogueFwdINS6_IJS8_S8_S9_EEENS6_IJNS7_ILi1EEESH_SH_EEESB_SD_Li256ELb1ELb1ELb0ELb0EEENS1_19SingleTileSchedulerILb1ELb0ELb1ELi128EEEEEEEEEvNT_6ParamsE --------------------------
	.section	.nv.constant0._ZN7cutlass13device_kernelIN5flash19enable_sm80_to_sm89INS1_16FlashAttnFwdSm80INS1_25CollectiveMainloopFwdSm80ILi8ELi1ELb1EN4cute5tupleIJNS5_1CILi128EEENS7_ILi96EEES8_EEELi128ENS_10bfloat16_tEfNS_4arch4Sm80ELb0ELb1ELb1ELb1ELb1ELb1ELb1ELb0EEENS1_21CollectiveEpilogueFwdINS6_IJS8_S8_S9_EEENS6_IJNS7_ILi1EEESH_SH_EEESB_SD_Li256ELb1ELb1ELb0ELb0EEENS1_19SingleTileSchedulerILb1ELb0ELb1ELi128EEEEEEEEEvNT_6ParamsE,"a",@progbits
	.sectionflags	@""
	.align	4
.nv.constant0._ZN7cutlass13device_kernelIN5flash19enable_sm80_to_sm89INS1_16FlashAttnFwdSm80INS1_25CollectiveMainloopFwdSm80ILi8ELi1ELb1EN4cute5tupleIJNS5_1CILi128EEENS7_ILi96EEES8_EEELi128ENS_10bfloat16_tEfNS_4arch4Sm80ELb0ELb1ELb1ELb1ELb1ELb1ELb1ELb0EEENS1_21CollectiveEpilogueFwdINS6_IJS8_S8_S9_EEENS6_IJNS7_ILi1EEESH_SH_EEESB_SD_Li256ELb1ELb1ELb0ELb0EEENS1_19SingleTileSchedulerILb1ELb0ELb1ELi128EEEEEEEEEvNT_6ParamsE:
	.zero		1944


//--------------------- .nv.constant0._ZN7cutlass13device_kernelIN5flash19enable_sm80_to_sm89INS1_16FlashAttnFwdSm80INS1_25CollectiveMainloopFwdSm80ILi8ELi1ELb1EN4cute5tupleIJNS5_1CILi128EEES8_S8_EEELi128ENS_10bfloat16_tEfNS_4arch4Sm80ELb1ELb0ELb1ELb0ELb1ELb0ELb1ELb0EEENS1_21CollectiveEpilogueFwdIS9_NS6_IJNS7_ILi1EEESF_SF_EEESA_SC_Li256ELb0ELb1ELb0ELb0EEENS1_30DynamicPersistentTileSchedulerILi256ELi256ELb0ELb1ELb0EEEEEEEEEvNT_6ParamsE --------------------------
	.section	.nv.constant0._ZN7cutlass13device_kernelIN5flash19enable_sm80_to_sm89INS1_16FlashAttnFwdSm80INS1_25CollectiveMainloopFwdSm80ILi8ELi1ELb1EN4cute5tupleIJNS5_1CILi128EEES8_S8_EEELi128ENS_10bfloat16_tEfNS_4arch4Sm80ELb1ELb0ELb1ELb0ELb1ELb0ELb1ELb0EEENS1_21CollectiveEpilogueFwdIS9_NS6_IJNS7_ILi1EEESF_SF_EEESA_SC_Li256ELb0ELb1ELb0ELb0EEENS1_30DynamicPersistentTileSchedulerILi256ELi256ELb0ELb1ELb0EEEEEEEEEvNT_6ParamsE,"a",@progbits
	.sectionflags	@""
	.align	4
.nv.constant0._ZN7cutlass13device_kernelIN5flash19enable_sm80_to_sm89INS1_16FlashAttnFwdSm80INS1_25CollectiveMainloopFwdSm80ILi8ELi1ELb1EN4cute5tupleIJNS5_1CILi128EEES8_S8_EEELi128ENS_10bfloat16_tEfNS_4arch4Sm80ELb1ELb0ELb1ELb0ELb1ELb0ELb1ELb0EEENS1_21CollectiveEpilogueFwdIS9_NS6_IJNS7_ILi1EEESF_SF_EEESA_SC_Li256ELb0ELb1ELb0ELb0EEENS1_30DynamicPersistentTileSchedulerILi256ELi256ELb0ELb1ELb0EEEEEEEEEvNT_6ParamsE:
	.zero		1960


//--------------------- .nv.constant0._ZN7cutlass13device_kernelIN5flash19enable_sm80_to_sm89INS1_16FlashAttnFwdSm80INS1_25CollectiveMainloopFwdSm80ILi8ELi1ELb1EN4cute5tupleIJNS5_1CILi128EEES8_S8_EEELi128ENS_10bfloat16_tEfNS_4arch4Sm80ELb1ELb0ELb1ELb1ELb1ELb0ELb1ELb0EEENS1_21CollectiveEpilogueFwdIS9_NS6_IJNS7_ILi1EEESF_SF_EEESA_SC_Li256ELb1ELb1ELb0ELb0EEENS1_19SingleTileSchedulerILb1ELb0ELb1ELi128EEEEEEEEEvNT_6ParamsE --------------------------
	.section	.nv.constant0._ZN7cutlass13device_kernelIN5flash19enable_sm80_to_sm89INS1_16FlashAttnFwdSm80INS1_25CollectiveMainloopFwdSm80ILi8ELi1ELb1EN4cute5tupleIJNS5_1CILi128EEES8_S8_EEELi128ENS_10bfloat16_tEfNS_4arch4Sm80ELb1ELb0ELb1ELb1ELb1ELb0ELb1ELb0EEENS1_21CollectiveEpilogueFwdIS9_NS6_IJNS7_ILi1EEESF_SF_EEESA_SC_Li256ELb1ELb1ELb0ELb0EEENS1_19SingleTileSchedulerILb1ELb0ELb1ELi128EEEEEEEEEvNT_6ParamsE,"a",@progbits
	.sectionflags	@""
	.align	4
.nv.constant0._ZN7cutlass13device_kernelIN5flash19enable_sm80_to_sm89INS1_16FlashAttnFwdSm80INS1_25CollectiveMainloopFwdSm80ILi8ELi1ELb1EN4cute5tupleIJNS5_1CILi128EEES8_S8_EEELi128ENS_10bfloat16_tEfNS_4arch4Sm80ELb1ELb0ELb1ELb1ELb1ELb0ELb1ELb0EEENS1_21CollectiveEpilogueFwdIS9_NS6_IJNS7_ILi1EEESF_SF_EEESA_SC_Li256ELb1ELb1ELb0ELb0EEENS1_19SingleTileSchedulerILb1ELb0ELb1ELi128EEEEEEEEEvNT_6ParamsE:
	.zero		1944


//--------------------- .nv.constant0._ZN7cutlass13device_kernelIN5flash19enable_sm80_to_sm89INS1_16FlashAttnFwdSm80INS1_25CollectiveMainloopFwdSm80ILi8ELi1ELb1EN4cute5tupleIJNS5_1CILi128EEES8_S8_EEELi128ENS_10bfloat16_tEfNS_4arch4Sm80ELb1ELb0ELb1ELb1ELb1ELb1ELb1ELb0EEENS1_21CollectiveEpilogueFwdIS9_NS6_IJNS7_ILi1EEESF_SF_EEESA_SC_Li256ELb1ELb1ELb0ELb0EEENS1_19SingleTileSchedulerILb1ELb0ELb1ELi128EEEEEEEEEvNT_6ParamsE --------------------------
	.section	.nv.constant0._ZN7cutlass13device_kernelIN5flash19enable_sm80_to_sm89INS1_16FlashAttnFwdSm80INS1_25CollectiveMainloopFwdSm80ILi8ELi1ELb1EN4cute5tupleIJNS5_1CILi128EEES8_S8_EEELi128ENS_10bfloat16_tEfNS_4arch4Sm80ELb1ELb0ELb1ELb1ELb1ELb1ELb1ELb0EEENS1_21CollectiveEpilogueFwdIS9_NS6_IJNS7_ILi1EEESF_SF_EEESA_SC_Li256ELb1ELb1ELb0ELb0EEENS1_19SingleTileSchedulerILb1ELb0ELb1ELi128EEEEEEEEEvNT_6ParamsE,"a",@progbits
	.sectionflags	@""
	.align	4
.nv.constant0._ZN7cutlass13device_kernelIN5flash19enable_sm80_to_sm89INS1_16FlashAttnFwdSm80INS1_25CollectiveMainloopFwdSm80ILi8ELi1ELb1EN4cute5tupleIJNS5_1CILi128EEES8_S8_EEELi128ENS_10bfloat16_tEfNS_4arch4Sm80ELb1ELb0ELb1ELb1ELb1ELb1ELb1ELb0EEENS1_21CollectiveEpilogueFwdIS9_NS6_IJNS7_ILi1EEESF_SF_EEESA_SC_Li256ELb1ELb1ELb0ELb0EEENS1_19SingleTileSchedulerILb1ELb0ELb1ELi128EEEEEEEEEvNT_6ParamsE:
	.zero		1944


//--------------------- .nv.constant0._ZN7cutlass13device_kernelIN5flash19enable_sm80_to_sm89INS1_16FlashAttnFwdSm80INS1_25CollectiveMainloopFwdSm80ILi4ELi1ELb0EN4cute5tupleIJNS5_1CILi128EEENS7_ILi64EEES8_EEELi128ENS_10bfloat16_tEfNS_4arch4Sm80ELb0ELb0ELb1ELb0ELb1ELb0ELb1ELb0EEENS1_21CollectiveEpilogueFwdINS6_IJS8_S8_S9_EEENS6_IJNS7_ILi1EEESH_SH_EEESB_SD_Li128ELb0ELb1ELb0ELb0EEENS1_19SingleTileSchedulerILb0ELb0ELb1ELi128EEEEEEEEEvNT_6ParamsE --------------------------
	.section	.nv.constant0._ZN7cutlass13device_kernelIN5flash19enable_sm80_to_sm89INS1_16FlashAttnFwdSm80INS1_25CollectiveMainloopFwdSm80ILi4ELi1ELb0EN4cute5tupleIJNS5_1CILi128EEENS7_ILi64EEES8_EEELi128ENS_10bfloat16_tEfNS_4arch4Sm80ELb0ELb0ELb1ELb0ELb1ELb0ELb1ELb0EEENS1_21CollectiveEpilogueFwdINS6_IJS8_S8_S9_EEENS6_IJNS7_ILi1EEESH_SH_EEESB_SD_Li128ELb0ELb1ELb0ELb0EEENS1_19SingleTileSchedulerILb0ELb0ELb1ELi128EEEEEEEEEvNT_6ParamsE,"a",@progbits
	.sectionflags	@""
	.align	4
.nv.constant0._ZN7cutlass13device_kernelIN5flash19enable_sm80_to_sm89INS1_16FlashAttnFwdSm80INS1_25CollectiveMainloopFwdSm80ILi4ELi1ELb0EN4cute5tupleIJNS5_1CILi128EEENS7_ILi64EEES8_EEELi128ENS_10bfloat16_tEfNS_4arch4Sm80ELb0ELb0ELb1ELb0ELb1ELb0ELb1ELb0EEENS1_21CollectiveEpilogueFwdINS6_IJS8_S8_S9_EEENS6_IJNS7_ILi1EEESH_SH_EEESB_SD_Li128ELb0ELb1ELb0ELb0EEENS1_19SingleTileSchedulerILb0ELb0ELb1ELi128EEEEEEEEEvNT_6ParamsE:
	.zero		1944


//--------------------- .nv.constant0._ZN7cutlass13device_kernelIN5flash19enable_sm80_to_sm89INS1_16FlashAttnFwdSm80INS1_25CollectiveMainloopFwdSm80ILi4ELi1ELb0EN4cute5tupleIJNS5_1CILi128EEENS7_ILi64EEES8_EEELi128ENS_10bfloat16_tEfNS_4arch4Sm80ELb0ELb0ELb1ELb1ELb1ELb0ELb1ELb0EEENS1_21CollectiveEpilogueFwdINS6_IJS8_S8_S9_EEENS6_IJNS7_ILi1EEESH_SH_EEESB_SD_Li128ELb1ELb1ELb0ELb0EEENS1_19SingleTileSchedulerILb1ELb0ELb1ELi128EEEEEEEEEvNT_6ParamsE --------------------------
	.section	.nv.constant0._ZN7cutlass13device_kernelIN5flash19enable_sm80_to_sm89INS1_16FlashAttnFwdSm80INS1_25CollectiveMainloopFwdSm80ILi4ELi1ELb0EN4cute5tupleIJNS5_1CILi128EEENS7_ILi64EEES8_EEELi128ENS_10bfloat16_tEfNS_4arch4Sm80ELb0ELb0ELb1ELb1ELb1ELb0ELb1ELb0EEENS1_21CollectiveEpilogueFwdINS6_IJS8_S8_S9_EEENS6_IJNS7_ILi1EEESH_SH_EEESB_SD_Li128ELb1ELb1ELb0ELb0EEENS1_19SingleTileSchedulerILb1ELb0ELb1ELi128EEEEEEEEEvNT_6ParamsE,"a",@progbits
	.sectionflags	@""
	.align	4
.nv.constant0._ZN7cutlass13device_kernelIN5flash19enable_sm80_to_sm89INS1_16FlashAttnFwdSm80INS1_25CollectiveMainloopFwdSm80ILi4ELi1ELb0EN4cute5tupleIJNS5_1CILi128EEENS7_ILi64EEES8_EEELi128ENS_10bfloat16_tEfNS_4arch4Sm80ELb0ELb0ELb1ELb1ELb1ELb0ELb1ELb0EEENS1_21CollectiveEpilogueFwdINS6_IJS8_S8_S9_EEENS6_IJNS7_ILi1EEESH_SH_EEESB_SD_Li128ELb1ELb1ELb0ELb0EEENS1_19SingleTileSchedulerILb1ELb0ELb1ELi128EEEEEEEEEvNT_6ParamsE:
	.zero		1944


//--------------------- .nv.constant0._ZN7cutlass13device_kernelIN5flash19enable_sm80_to_sm89INS1_16FlashAttnFwdSm80INS1_25CollectiveMainloopFwdSm80ILi4ELi1ELb0EN4cute5tupleIJNS5_1CILi128EEENS7_ILi64EEES8_EEELi128ENS_10bfloat16_tEfNS_4arch4Sm80ELb0ELb0ELb1ELb1ELb1ELb1ELb1ELb0EEENS1_21CollectiveEpilogueFwdINS6_IJS8_S8_S9_EEENS6_IJNS7_ILi1EEESH_SH_EEESB_SD_Li128ELb1ELb1ELb0ELb0EEENS1_19SingleTileSchedulerILb1ELb0ELb1ELi128EEEEEEEEEvNT_6ParamsE --------------------------
	.section	.nv.constant0._ZN7cutlass13device_kernelIN5flash19enable_sm80_to_sm89INS1_16FlashAttnFwdSm80INS1_25CollectiveMainloopFwdSm80ILi4ELi1ELb0EN4cute5tupleIJNS5_1CILi128EEENS7_ILi64EEES8_EEELi128ENS_10bfloat16_tEfNS_4arch4Sm80ELb0ELb0ELb1ELb1ELb1ELb1ELb1ELb0EEENS1_21CollectiveEpilogueFwdINS6_IJS8_S8_S9_EEENS6_IJNS7_ILi1EEESH_SH_EEESB_SD_Li128ELb1ELb1ELb0ELb0EEENS1_19SingleTileSchedulerILb1ELb0ELb1ELi128EEEEEEEEEvNT_6ParamsE,"a",@progbits
	.sectionflags	@""
	.align	4
.nv.constant0._ZN7cutlass13device_kernelIN5flash19enable_sm80_to_sm89INS1_16FlashAttnFwdSm80INS1_25CollectiveMainloopFwdSm80ILi4ELi1ELb0EN4cute5tupleIJNS5_1CILi128EEENS7_ILi64EEES8_EEELi128ENS_10bfloat16_tEfNS_4arch4Sm80ELb0ELb0ELb1ELb1ELb1ELb1ELb1ELb0EEENS1_21CollectiveEpilogueFwdINS6_IJS8_S8_S9_EEENS6_IJNS7_ILi1EEESH_SH_EEESB_SD_Li128ELb1ELb1ELb0ELb0EEENS1_19SingleTileSchedulerILb1ELb0ELb1ELi128EEEEEEEEEvNT_6ParamsE:
	.zero		1944


//--------------------- .nv.constant0._ZN7cutlass13device_kernelIN5flash19enable_sm80_to_sm89INS1_16FlashAttnFwdSm80INS1_25CollectiveMainloopFwdSm80ILi4ELi1ELb0EN4cute5tupleIJNS5_1CILi128EEENS7_ILi48EEES8_EEELi128ENS_10bfloat16_tEfNS_4arch4Sm80ELb0ELb1ELb1ELb0ELb1ELb0ELb1ELb0EEENS1_21CollectiveEpilogueFwdINS6_IJS8_S8_S9_EEENS6_IJNS7_ILi1EEESH_SH_EEESB_SD_Li128ELb0ELb1ELb0ELb0EEENS1_19SingleTileSchedulerILb0ELb0ELb1ELi128EEEEEEEEEvNT_6ParamsE --------------------------
	.section	.nv.constant0._ZN7cutlass13device_kernelIN5flash19enable_sm80_to_sm89INS1_16FlashAttnFwdSm80INS1_25CollectiveMainloopFwdSm80ILi4ELi1ELb0EN4cute5tupleIJNS5_1CILi128EEENS7_ILi48EEES8_EEELi128ENS_10bfloat16_tEfNS_4arch4Sm80ELb0ELb1ELb1ELb0ELb1ELb0ELb1ELb0EEENS1_21CollectiveEpilogueFwdINS6_IJS8_S8_S9_EEENS6_IJNS7_ILi1EEESH_SH_EEESB_SD_Li128ELb0ELb1ELb0ELb0EEENS1_19SingleTileSchedulerILb0ELb0ELb1ELi128EEEEEEEEEvNT_6ParamsE,"a",@progbits
	.sectionflags	@""
	.align	4
.nv.constant0._ZN7cutlass13device_kernelIN5flash19enable_sm80_to_sm89INS1_16FlashAttnFwdSm80INS1_25CollectiveMainloopFwdSm80ILi4ELi1ELb0EN4cute5tupleIJNS5_1CILi128EEENS7_ILi48EEES8_EEELi128ENS_10bfloat16_tEfNS_4arch4Sm80ELb0ELb1ELb1ELb0ELb1ELb0ELb1ELb0EEENS1_21CollectiveEpilogueFwdINS6_IJS8_S8_S9_EEENS6_IJNS7_ILi1EEESH_SH_EEESB_SD_Li128ELb0ELb1ELb0ELb0EEENS1_19SingleTileSchedulerILb0ELb0ELb1ELi128EEEEEEEEEvNT_6ParamsE:
	.zero		1944


//--------------------- .nv.constant0._ZN7cutlass13device_kernelIN5flash19enable_sm80_to_sm89INS1_16FlashAttnFwdSm80INS1_25CollectiveMainloopFwdSm80ILi4ELi1ELb0EN4cute5tupleIJNS5_1CILi128EEENS7_ILi48EEES8_EEELi128ENS_10bfloat16_tEfNS_4arch4Sm80ELb0ELb1ELb1ELb1ELb1ELb0ELb1ELb0EEENS1_21CollectiveEpilogueFwdINS6_IJS8_S8_S9_EEENS6_IJNS7_ILi1EEESH_SH_EEESB_SD_Li128ELb1ELb1ELb0ELb0EEENS1_19SingleTileSchedulerILb1ELb0ELb1ELi128EEEEEEEEEvNT_6ParamsE --------------------------
	.section	.nv.constant0._ZN7cutlass13device_kernelIN5flash19enable_sm80_to_sm89INS1_16FlashAttnFwdSm80INS1_25CollectiveMainloopFwdSm80ILi4ELi1ELb0EN4cute5tupleIJNS5_1CILi128EEENS7_ILi48EEES8_EEELi128ENS_10bfloat16_tEfNS_4arch4Sm80ELb0ELb1ELb1ELb1ELb1ELb0ELb1ELb0EEENS1_21CollectiveEpilogueFwdINS6_IJS8_S8_S9_EEENS6_IJNS7_ILi1EEESH_SH_EEESB_SD_Li128ELb1ELb1ELb0ELb0EEENS1_19SingleTileSchedulerILb1ELb0ELb1ELi128EEEEEEEEEvNT_6ParamsE,"a",@progbits
	.sectionflags	@""
	.align	4
.nv.constant0._ZN7cutlass13device_kernelIN5flash19enable_sm80_to_sm89INS1_16FlashAttnFwdSm80INS1_25CollectiveMainloopFwdSm80ILi4ELi1ELb0EN4cute5tupleIJNS5_1CILi128EEENS7_ILi48EEES8_EEELi128ENS_10bfloat16_tEfNS_4arch4Sm80ELb0ELb1ELb1ELb1ELb1ELb0ELb1ELb0EEENS1_21CollectiveEpilogueFwdINS6_IJS8_S8_S9_EEENS6_IJNS7_ILi1EEESH_SH_EEESB_SD_Li128ELb1ELb1ELb0ELb0EEENS1_19SingleTileSchedulerILb1ELb0ELb1ELi128EEEEEEEEEvNT_6ParamsE:
	.zero		1944


//--------------------- .nv.constant0._ZN7cutlass13device_kernelIN5flash19enable_sm80_to_sm89INS1_16FlashAttnFwdSm80INS1_25CollectiveMainloopFwdSm80ILi4ELi1ELb0EN4cute5tupleIJNS5_1CILi128EEENS7_ILi48EEES8_EEELi128ENS_10bfloat16_tEfNS_4arch4Sm80ELb0ELb1ELb1ELb1ELb1ELb1ELb1ELb0EEENS1_21CollectiveEpilogueFwdINS6_IJS8_S8_S9_EEENS6_IJNS7_ILi1EEESH_SH_EEESB_SD_Li128ELb1ELb1ELb0ELb0EEENS1_19SingleTileSchedulerILb1ELb0ELb1ELi128EEEEEEEEEvNT_6ParamsE --------------------------
	.section	.nv.constant0._ZN7cutlass13device_kernelIN5flash19enable_sm80_to_sm89INS1_16FlashAttnFwdSm80INS1_25CollectiveMainloopFwdSm80ILi4ELi1ELb0EN4cute5tupleIJNS5_1CILi128EEENS7_ILi48EEES8_EEELi128ENS_10bfloat16_tEfNS_4arch4Sm80ELb0ELb1ELb1ELb1ELb1ELb1ELb1ELb0EEENS1_21CollectiveEpilogueFwdINS6_IJS8_S8_S9_EEENS6_IJNS7_ILi1EEESH_SH_EEESB_SD_Li128ELb1ELb1ELb0ELb0EEENS1_19SingleTileSchedulerILb1ELb0ELb1ELi128EEEEEEEEEvNT_6ParamsE,"a",@progbits
	.sectionflags	@""
	.align	4
.nv.constant0._ZN7cutlass13device_kernelIN5flash19enable_sm80_to_sm89INS1_16FlashAttnFwdSm80INS1_25CollectiveMainloopFwdSm80ILi4ELi1ELb0EN4cute5tupleIJNS5_1CILi128EEENS7_ILi48EEES8_EEELi128ENS_10bfloat16_tEfNS_4arch4Sm80ELb0ELb1ELb1ELb1ELb1ELb1ELb1ELb0EEENS1_21CollectiveEpilogueFwdINS6_IJS8_S8_S9_EEENS6_IJNS7_ILi1EEESH_SH_EEESB_SD_Li128ELb1ELb1ELb0ELb0EEENS1_19SingleTileSchedulerILb1ELb0ELb1ELi128EEEEEEEEEvNT_6ParamsE:
	.zero		1944


//--------------------- .nv.constant0._ZN7cutlass13device_kernelIN5flash19enable_sm80_to_sm89INS1_16FlashAttnFwdSm80INS1_25CollectiveMainloopFwdSm80ILi4ELi1ELb0EN4cute5tupleIJNS5_1CILi128EEENS7_ILi64EEES8_EEELi128ENS_10bfloat16_tEfNS_4arch4Sm80ELb1ELb0ELb1ELb0ELb1ELb0ELb1ELb0EEENS1_21CollectiveEpilogueFwdINS6_IJS8_S8_S9_EEENS6_IJNS7_ILi1EEESH_SH_EEESB_SD_Li128ELb0ELb1ELb0ELb0EEENS1_30DynamicPersistentTileSchedulerILi128ELi128ELb0ELb1ELb0EEEEEEEEEvNT_6ParamsE --------------------------
	.section	.nv.constant0._ZN7cutlass13device_kernelIN5flash19enable_sm80_to_sm89INS1_16FlashAttnFwdSm80INS1_25CollectiveMainloopFwdSm80ILi4ELi1ELb0EN4cute5tupleIJNS5_1CILi128EEENS7_ILi64EEES8_EEELi128ENS_10bfloat16_tEfNS_4arch4Sm80ELb1ELb0ELb1ELb0ELb1ELb0ELb1ELb0EEENS1_21CollectiveEpilogueFwdINS6_IJS8_S8_S9_EEENS6_IJNS7_ILi1EEESH_SH_EEESB_SD_Li128ELb0ELb1ELb0ELb0EEENS1_30DynamicPersistentTileSchedulerILi128ELi128ELb0ELb1ELb0EEEEEEEEEvNT_6ParamsE,"a",@progbits
	.sectionflags	@""
	.align	4
.nv.constant0._ZN7cutlass13device_kernelIN5flash19enable_sm80_to_sm89INS1_16FlashAttnFwdSm80INS1_25CollectiveMainloopFwdSm80ILi4ELi1ELb0EN4cute5tupleIJNS5_1CILi128EEENS7_ILi64EEES8_EEELi128ENS_10bfloat16_tEfNS_4arch4Sm80ELb1ELb0ELb1ELb0ELb1ELb0ELb1ELb0EEENS1_21CollectiveEpilogueFwdINS6_IJS8_S8_S9_EEENS6_IJNS7_ILi1EEESH_SH_EEESB_SD_Li128ELb0ELb1ELb0ELb0EEENS1_30DynamicPersistentTileSchedulerILi128ELi128ELb0ELb1ELb0EEEEEEEEEvNT_6ParamsE:
	.zero		1960


//--------------------- .nv.constant0._ZN7cutlass13device_kernelIN5flash19enable_sm80_to_sm89INS1_16FlashAttnFwdSm80INS1_25CollectiveMainloopFwdSm80ILi4ELi1ELb0EN4cute5tupleIJNS5_1CILi128EEENS7_ILi64EEES8_EEELi128ENS_10bfloat16_tEfNS_4arch4Sm80ELb1ELb0ELb1ELb1ELb1ELb0ELb1ELb0EEENS1_21CollectiveEpilogueFwdINS6_IJS8_S8_S9_EEENS6_IJNS7_ILi1EEESH_SH_EEESB_SD_Li128ELb1ELb1ELb0ELb0EEENS1_19SingleTileSchedulerILb1ELb0ELb1ELi128EEEEEEEEEvNT_6ParamsE --------------------------
	.section	.nv.constant0._ZN7cutlass13device_kernelIN5flash19enable_sm80_to_sm89INS1_16FlashAttnFwdSm80INS1_25CollectiveMainloopFwdSm80ILi4ELi1ELb0EN4cute5tupleIJNS5_1CILi128EEENS7_ILi64EEES8_EEELi128ENS_10bfloat16_tEfNS_4arch4Sm80ELb1ELb0ELb1ELb1ELb1ELb0ELb1ELb0EEENS1_21CollectiveEpilogueFwdINS6_IJS8_S8_S9_EEENS6_IJNS7_ILi1EEESH_SH_EEESB_SD_Li128ELb1ELb1ELb0ELb0EEENS1_19SingleTileSchedulerILb1ELb0ELb1ELi128EEEEEEEEEvNT_6ParamsE,"a",@progbits
	.sectionflags	@""
	.align	4
.nv.constant0._ZN7cutlass13device_kernelIN5flash19enable_sm80_to_sm89INS1_16FlashAttnFwdSm80INS1_25CollectiveMainloopFwdSm80ILi4ELi1ELb0EN4cute5tupleIJNS5_1CILi128EEENS7_ILi64EEES8_EEELi128ENS_10bfloat16_tEfNS_4arch4Sm80ELb1ELb0ELb1ELb1ELb1ELb0ELb1ELb0EEENS1_21CollectiveEpilogueFwdINS6_IJS8_S8_S9_EEENS6_IJNS7_ILi1EEESH_SH_EEESB_SD_Li128ELb1ELb1ELb0ELb0EEENS1_19SingleTileSchedulerILb1ELb0ELb1ELi128EEEEEEEEEvNT_6ParamsE:
	.zero		1944


//--------------------- .nv.constant0._ZN7cutlass13device_kernelIN5flash19enable_sm80_to_sm89INS1_16FlashAttnFwdSm80INS1_25CollectiveMainloopFwdSm80ILi4ELi1ELb0EN4cute5tupleIJNS5_1CILi128EEENS7_ILi64EEES8_EEELi128ENS_10bfloat16_tEfNS_4arch4Sm80ELb1ELb0ELb1ELb1ELb1ELb1ELb1ELb0EEENS1_21CollectiveEpilogueFwdINS6_IJS8_S8_S9_EEENS6_IJNS7_ILi1EEESH_SH_EEESB_SD_Li128ELb1ELb1ELb0ELb0EEENS1_19SingleTileSchedulerILb1ELb0ELb1ELi128EEEEEEEEEvNT_6ParamsE --------------------------
	.section	.nv.constant0._ZN7cutlass13device_kernelIN5flash19enable_sm80_to_sm89INS1_16FlashAttnFwdSm80INS1_25CollectiveMainloopFwdSm80ILi4ELi1ELb0EN4cute5tupleIJNS5_1CILi128EEENS7_ILi64EEES8_EEELi128ENS_10bfloat16_tEfNS_4arch4Sm80ELb1ELb0ELb1ELb1ELb1ELb1ELb1ELb0EEENS1_21CollectiveEpilogueFwdINS6_IJS8_S8_S9_EEENS6_IJNS7_ILi1EEESH_SH_EEESB_SD_Li128ELb1ELb1ELb0ELb0EEENS1_19SingleTileSchedulerILb1ELb0ELb1ELi128EEEEEEEEEvNT_6ParamsE,"a",@progbits
	.sectionflags	@""
	.align	4
.nv.constant0._ZN7cutlass13device_kernelIN5flash19enable_sm80_to_sm89INS1_16FlashAttnFwdSm80INS1_25CollectiveMainloopFwdSm80ILi4ELi1ELb0EN4cute5tupleIJNS5_1CILi128EEENS7_ILi64EEES8_EEELi128ENS_10bfloat16_tEfNS_4arch4Sm80ELb1ELb0ELb1ELb1ELb1ELb1ELb1ELb0EEENS1_21CollectiveEpilogueFwdINS6_IJS8_S8_S9_EEENS6_IJNS7_ILi1EEESH_SH_EEESB_SD_Li128ELb1ELb1ELb0ELb0EEENS1_19SingleTileSchedulerILb1ELb0ELb1ELi128EEEEEEEEEvNT_6ParamsE:
	.zero		1944


//--------------------- SYMBOLS --------------------------

	.type		.nv.reservedSmem.offset0,@object
	.size		.nv.reservedSmem.offset0,0x4
